	.target	sm_90a

	.elftype	@"ET_EXEC"


//--------------------- .note.nv.tkinfo           --------------------------
	.section	.note.nv.tkinfo,"",@"SHT_NOTE"
	.sectionflags	@"SHF_NOTE_NV_TKINFO"
	.tkinfo
        /*0018*/ 	.word	0x00000002
        /*0030*/ 	.string	""
        /*0030*/ 	.string	"ptxas"
        /*0030*/ 	.string	"Cuda compilation tools, release 13.0, V13.0.88"
        /*0030*/ 	.string	"Build cuda_13.0.r13.0/compiler.36424714_0"
        /*0030*/ 	.string	"-v  -suppress-debug-info  -lineinfo  -arch sm_90a "



//--------------------- .note.nv.cuinfo           --------------------------
	.section	.note.nv.cuinfo,"",@"SHT_NOTE"
	.sectionflags	@"SHF_NOTE_NV_CUINFO"
        /*0018*/ 	.short	0x0002
        /*001a*/ 	.short	0x005a
        /*001c*/ 	.short	0x0082
	.zero		2


//--------------------- .nv.info                  --------------------------
	.section	.nv.info,"",@"SHT_CUDA_INFO"
	.align	4


	//----- nvinfo : EIATTR_REGCOUNT
	.align		4
        /*0000*/ 	.byte	0x04, 0x2f
        /*0002*/ 	.short	(.L_1 - .L_0)
	.align		4
.L_0:
        /*0004*/ 	.word	index@(gluon_wgmma)
        /*0008*/ 	.word	0x0000005a


	//----- nvinfo : EIATTR_FRAME_SIZE
	.align		4
.L_1:
        /*000c*/ 	.byte	0x04, 0x11
        /*000e*/ 	.short	(.L_3 - .L_2)
	.align		4
.L_2:
        /*0010*/ 	.word	index@(gluon_wgmma)
        /*0014*/ 	.word	0x00000000


	//----- nvinfo : EIATTR_MIN_STACK_SIZE
	.align		4
.L_3:
        /*0018*/ 	.byte	0x04, 0x12
        /*001a*/ 	.short	(.L_5 - .L_4)
	.align		4
.L_4:
        /*001c*/ 	.word	index@(gluon_wgmma)
        /*0020*/ 	.word	0x00000000
.L_5:


//--------------------- .nv.compat                --------------------------
	.section	.nv.compat,"",@"SHT_CUDA_COMPAT_INFO"
	.align	4
        /*0000*/ 	.byte	0x02, 0x09, 0x01, 0x00, 0x02, 0x02, 0x04, 0x00, 0x02, 0x05, 0x05, 0x00, 0x03, 0x07, 0x01, 0x01
        /*0010*/ 	.byte	0x02, 0x03, 0x03, 0x00, 0x02, 0x06, 0x01, 0x00, 0x04, 0x0b, 0x08, 0x00, 0x00, 0x00, 0x00, 0x00
        /*0020*/ 	.byte	0x00, 0x00, 0x00, 0x00


//--------------------- .nv.info.gluon_wgmma      --------------------------
	.section	.nv.info.gluon_wgmma,"",@"SHT_CUDA_INFO"
	.sectionflags	@""
	.align	4


	//----- nvinfo : EIATTR_CUDA_API_VERSION
	.align		4
        /*0000*/ 	.byte	0x04, 0x37
        /*0002*/ 	.short	(.L_7 - .L_6)
.L_6:
        /*0004*/ 	.word	0x00000082


	//----- nvinfo : EIATTR_KPARAM_INFO
	.align		4
.L_7:
        /*0008*/ 	.byte	0x04, 0x17
        /*000a*/ 	.short	(.L_9 - .L_8)
.L_8:
        /*000c*/ 	.word	0x00000000
        /*0010*/ 	.short	0x000a
        /*0012*/ 	.short	0x0048
        /*0014*/ 	.byte	0x00, 0xf4, 0x21, 0x00


	//----- nvinfo : EIATTR_KPARAM_INFO
	.align		4
.L_9:
        /*0018*/ 	.byte	0x04, 0x17
        /*001a*/ 	.short	(.L_11 - .L_10)
.L_10:
        /*001c*/ 	.word	0x00000000
        /*0020*/ 	.short	0x0009
        /*0022*/ 	.short	0x0040
        /*0024*/ 	.byte	0x00, 0xf4, 0x21, 0x00


	//----- nvinfo : EIATTR_KPARAM_INFO
	.align		4
.L_11:
        /*0028*/ 	.byte	0x04, 0x17
        /*002a*/ 	.short	(.L_13 - .L_12)
.L_12:
        /*002c*/ 	.word	0x00000000
        /*0030*/ 	.short	0x0008
        /*0032*/ 	.short	0x0038
        /*0034*/ 	.byte	0x00, 0xf0, 0x21, 0x00


	//----- nvinfo : EIATTR_KPARAM_INFO
	.align		4
.L_13:
        /*0038*/ 	.byte	0x04, 0x17
        /*003a*/ 	.short	(.L_15 - .L_14)
.L_14:
        /*003c*/ 	.word	0x00000000
        /*0040*/ 	.short	0x0007
        /*0042*/ 	.short	0x0030
        /*0044*/ 	.byte	0x00, 0xf0, 0x21, 0x00


	//----- nvinfo : EIATTR_KPARAM_INFO
	.align		4
.L_15:
        /*0048*/ 	.byte	0x04, 0x17
        /*004a*/ 	.short	(.L_17 - .L_16)
.L_16:
        /*004c*/ 	.word	0x00000000
        /*0050*/ 	.short	0x0006
        /*0052*/ 	.short	0x0028
        /*0054*/ 	.byte	0x00, 0xf0, 0x21, 0x00


	//----- nvinfo : EIATTR_KPARAM_INFO
	.align		4
.L_17:
        /*0058*/ 	.byte	0x04, 0x17
        /*005a*/ 	.short	(.L_19 - .L_18)
.L_18:
        /*005c*/ 	.word	0x00000000
        /*0060*/ 	.short	0x0005
        /*0062*/ 	.short	0x0020
        /*0064*/ 	.byte	0x00, 0xf0, 0x11, 0x00


	//----- nvinfo : EIATTR_KPARAM_INFO
	.align		4
.L_19:
        /*0068*/ 	.byte	0x04, 0x17
        /*006a*/ 	.short	(.L_21 - .L_20)
.L_20:
        /*006c*/ 	.word	0x00000000
        /*0070*/ 	.short	0x0004
        /*0072*/ 	.short	0x001c
        /*0074*/ 	.byte	0x00, 0xf0, 0x11, 0x00


	//----- nvinfo : EIATTR_KPARAM_INFO
	.align		4
.L_21:
        /*0078*/ 	.byte	0x04, 0x17
        /*007a*/ 	.short	(.L_23 - .L_22)
.L_22:
        /*007c*/ 	.word	0x00000000
        /*0080*/ 	.short	0x0003
        /*0082*/ 	.short	0x0018
        /*0084*/ 	.byte	0x00, 0xf0, 0x11, 0x00


	//----- nvinfo : EIATTR_KPARAM_INFO
	.align		4
.L_23:
        /*0088*/ 	.byte	0x04, 0x17
        /*008a*/ 	.short	(.L_25 - .L_24)
.L_24:
        /*008c*/ 	.word	0x00000000
        /*0090*/ 	.short	0x0002
        /*0092*/ 	.short	0x0010
        /*0094*/ 	.byte	0x00, 0xf4, 0x21, 0x00


	//----- nvinfo : EIATTR_KPARAM_INFO
	.align		4
.L_25:
        /*0098*/ 	.byte	0x04, 0x17
        /*009a*/ 	.short	(.L_27 - .L_26)
.L_26:
        /*009c*/ 	.word	0x00000000
        /*00a0*/ 	.short	0x0001
        /*00a2*/ 	.short	0x0008
        /*00a4*/ 	.byte	0x00, 0xf4, 0x21, 0x00


	//----- nvinfo : EIATTR_KPARAM_INFO
	.align		4
.L_27:
        /*00a8*/ 	.byte	0x04, 0x17
        /*00aa*/ 	.short	(.L_29 - .L_28)
.L_28:
        /*00ac*/ 	.word	0x00000000
        /*00b0*/ 	.short	0x0000
        /*00b2*/ 	.short	0x0000
        /*00b4*/ 	.byte	0x00, 0xf4, 0x21, 0x00


	//----- nvinfo : EIATTR_SPARSE_MMA_MASK
	.align		4
.L_29:
        /*00b8*/ 	.byte	0x03, 0x50
        /*00ba*/ 	.short	0x0000


	//----- nvinfo : EIATTR_MAXREG_COUNT
	.align		4
        /*00bc*/ 	.byte	0x03, 0x1b
        /*00be*/ 	.short	0x00ff


	//----- nvinfo : EIATTR_NUM_BARRIERS
	.align		4
        /*00c0*/ 	.byte	0x02, 0x4c
        /*00c2*/ 	.byte	0x01
	.zero		1


	//----- nvinfo : EIATTR_MERCURY_ISA_VERSION
	.align		4
        /*00c4*/ 	.byte	0x03, 0x5f
        /*00c6*/ 	.short	0x0101


	//----- nvinfo : EIATTR_INT_WARP_WIDE_INSTR_OFFSETS
	.align		4
        /*00c8*/ 	.byte	0x04, 0x31
        /*00ca*/ 	.short	(.L_31 - .L_30)


	//   ....[0]....
.L_30:
        /*00cc*/ 	.word	0x00001460


	//   ....[1]....
        /*00d0*/ 	.word	0x00001480


	//   ....[2]....
        /*00d4*/ 	.word	0x00001490


	//   ....[3]....
        /*00d8*/ 	.word	0x000014a0


	//   ....[4]....
        /*00dc*/ 	.word	0x000015b0


	//   ....[5]....
        /*00e0*/ 	.word	0x00001960


	//   ....[6]....
        /*00e4*/ 	.word	0x00001970


	//   ....[7]....
        /*00e8*/ 	.word	0x000019e0


	//   ....[8]....
        /*00ec*/ 	.word	0x000019f0


	//   ....[9]....
        /*00f0*/ 	.word	0x00001eb0


	//   ....[10]....
        /*00f4*/ 	.word	0x00001ed0


	//----- nvinfo : EIATTR_COOP_GROUP_MASK_REGIDS
	.align		4
.L_31:
        /*00f8*/ 	.byte	0x04, 0x29
        /*00fa*/ 	.short	(.L_33 - .L_32)


	//   ....[0]....
.L_32:
        /*00fc*/ 	.word	0xffffffff


	//   ....[1]....
        /*0100*/ 	.word	0xffffffff


	//   ....[2]....
        /*0104*/ 	.word	0xffffffff


	//----- nvinfo : EIATTR_COOP_GROUP_INSTR_OFFSETS
	.align		4
.L_33:
        /*0108*/ 	.byte	0x04, 0x28
        /*010a*/ 	.short	(.L_35 - .L_34)


	//   ....[0]....
.L_34:
        /*010c*/ 	.word	0x00000150


	//   ....[1]....
        /*0110*/ 	.word	0x00000700


	//   ....[2]....
        /*0114*/ 	.word	0x00000cf0


	//----- nvinfo : EIATTR_MBARRIER_INSTR_OFFSETS
	.align		4
.L_35:
        /*0118*/ 	.byte	0x04, 0x39
        /*011a*/ 	.short	(.L_37 - .L_36)


	//   ....[0]....
.L_36:
        /*011c*/ 	.word	0x00001600
        /*0120*/ 	.word	0x000000ff
        /*0124*/ 	.word	0x00018000
        /*0128*/ 	.short	0x0100
        /*012a*/ 	.byte	0x14
	.zero		1


	//   ....[1]....
        /*012c*/ 	.word	0x00001620
        /*0130*/ 	.word	0x000000ff
        /*0134*/ 	.word	0x00018008
        /*0138*/ 	.short	0x0100
        /*013a*/ 	.byte	0x14
	.zero		1


	//   ....[2]....
        /*013c*/ 	.word	0x00001650
        /*0140*/ 	.word	0x000000ff
        /*0144*/ 	.word	0x00018010
        /*0148*/ 	.short	0x0100
        /*014a*/ 	.byte	0x14
	.zero		1


	//   ....[3]....
        /*014c*/ 	.word	0x00001670
        /*0150*/ 	.word	0x000000ff
        /*0154*/ 	.word	0x00018018
        /*0158*/ 	.short	0x0100
        /*015a*/ 	.byte	0x14
	.zero		1


	//   ....[4]....
        /*015c*/ 	.word	0x00001aa0
        /*0160*/ 	.word	0x000000ff
        /*0164*/ 	.word	0x00018000
        /*0168*/ 	.short	0x010a
        /*016a*/ 	.byte	0x12
	.zero		1


	//   ....[5]....
        /*016c*/ 	.word	0x00001dc0
        /*0170*/ 	.word	0x000000ff
        /*0174*/ 	.word	0x00018000
        /*0178*/ 	.short	0x0108
        /*017a*/ 	.byte	0x14
	.zero		1


	//   ....[6]....
        /*017c*/ 	.word	0x00001f40
        /*0180*/ 	.word	0x000000ff
        /*0184*/ 	.word	0x00018008
        /*0188*/ 	.short	0x0108
        /*018a*/ 	.byte	0x14
	.zero		1


	//   ....[7]....
        /*018c*/ 	.word	0x00002030
        /*0190*/ 	.word	0x000000ff
        /*0194*/ 	.word	0x00018010
        /*0198*/ 	.short	0x0108
        /*019a*/ 	.byte	0x14
	.zero		1


	//   ....[8]....
        /*019c*/ 	.word	0x000020d0
        /*01a0*/ 	.word	0x000000ff
        /*01a4*/ 	.word	0x00018018
        /*01a8*/ 	.short	0x0108
        /*01aa*/ 	.byte	0x14
	.zero		1


	//   ....[9]....
        /*01ac*/ 	.word	0x000021e0
        /*01b0*/ 	.word	0x000000ff
        /*01b4*/ 	.word	0x00018000
        /*01b8*/ 	.short	0x010a
        /*01ba*/ 	.byte	0x12
	.zero		1


	//----- nvinfo : EIATTR_NUM_MBARRIERS
	.align		4
.L_37:
        /*01bc*/ 	.byte	0x03, 0x38
        /*01be*/ 	.short	0x0004


	//----- nvinfo : EIATTR_EXIT_INSTR_OFFSETS
	.align		4
        /*01c0*/ 	.byte	0x04, 0x1c
        /*01c2*/ 	.short	(.L_39 - .L_38)


	//   ....[0]....
.L_38:
        /*01c4*/ 	.word	0x000021d0


	//----- nvinfo : EIATTR_REQNTID
	.align		4
.L_39:
        /*01c8*/ 	.byte	0x04, 0x10
        /*01ca*/ 	.short	(.L_41 - .L_40)
.L_40:
        /*01cc*/ 	.word	0x00000080
        /*01d0*/ 	.word	0x00000001
        /*01d4*/ 	.word	0x00000001


	//----- nvinfo : EIATTR_CRS_STACK_SIZE
	.align		4
.L_41:
        /*01d8*/ 	.byte	0x04, 0x1e
        /*01da*/ 	.short	(.L_43 - .L_42)
.L_42:
        /*01dc*/ 	.word	0x00000000


	//----- nvinfo : EIATTR_CBANK_PARAM_SIZE
	.align		4
.L_43:
        /*01e0*/ 	.byte	0x03, 0x19
        /*01e2*/ 	.short	0x0050


	//----- nvinfo : EIATTR_PARAM_CBANK
	.align		4
        /*01e4*/ 	.byte	0x04, 0x0a
        /*01e6*/ 	.short	(.L_45 - .L_44)
	.align		4
.L_44:
        /*01e8*/ 	.word	index@(.nv.constant0.gluon_wgmma)
        /*01ec*/ 	.short	0x0210
        /*01ee*/ 	.short	0x0050


	//----- nvinfo : EIATTR_SW_WAR
	.align		4
.L_45:
        /*01f0*/ 	.byte	0x04, 0x36
        /*01f2*/ 	.short	(.L_47 - .L_46)
.L_46:
        /*01f4*/ 	.word	0x00000008
.L_47:


//--------------------- .nv.callgraph             --------------------------
	.section	.nv.callgraph,"",@"SHT_CUDA_CALLGRAPH"
	.align	4
	.sectionentsize	8
	.align		4
        /*0000*/ 	.word	0x00000000
	.align		4
        /*0004*/ 	.word	0xffffffff
	.align		4
        /*0008*/ 	.word	0x00000000
	.align		4
        /*000c*/ 	.word	0xfffffffe
	.align		4
        /*0010*/ 	.word	0x00000000
	.align		4
        /*0014*/ 	.word	0xfffffffd
	.align		4
        /*0018*/ 	.word	0x00000000
	.align		4
        /*001c*/ 	.word	0xfffffffc


//--------------------- .text.gluon_wgmma         --------------------------
	.section	.text.gluon_wgmma,"ax",@progbits
	.align	128
        .global         gluon_wgmma
        .type           gluon_wgmma,@function
        .size           gluon_wgmma,(.L_x_52 - gluon_wgmma)
        .other          gluon_wgmma,@"STO_CUDA_ENTRY STV_DEFAULT"
gluon_wgmma:
.text.gluon_wgmma:
[----:B------:R-:W-:Y:S01]  /*0000*/  LDC R1, c[0x0][0x28] ;  /* 0x00000a00ff017b82 */ /* 0x000fe20000000800 */
[----:B------:R-:W1:Y:S07]  /*0010*/  S2R R0, SR_TID.X ;  /* 0x0000000000007919 */ /* 0x000e6e0000002100 */
[----:B------:R-:W2:Y:S01]  /*0020*/  S2UR UR4, SR_CgaCtaId ;  /* 0x00000000000479c3 */ /* 0x000ea20000008800 */
[----:B------:R-:W-:Y:S01]  /*0030*/  UMOV UR20, 0x400 ;  /* 0x0000040000147882 */ /* 0x000fe20000000000 */
[----:B------:R-:W-:Y:S01]  /*0040*/  ULDC UR6, c[0x0][0xc] ;  /* 0x0000030000067ab9 */ /* 0x000fe20000000800 */
[----:B------:R-:W-:Y:S01]  /*0050*/  ULDC.64 UR26, c[0x0][0x250] ;  /* 0x00009400001a7ab9 */ /* 0x000fe20000000a00 */
[----:B------:R-:W-:Y:S04]  /*0060*/  BSSY B0, `(.L_x_0) ;  /* 0x000001f000007945 */ /* 0x000fe80003800000 */
[----:B------:R-:W3:Y:S08]  /*0070*/  LDC R3, c[0x0][0x228] ;  /* 0x00008a00ff037b82 */ /* 0x000ef00000000800 */
[----:B------:R-:W4:Y:S08]  /*0080*/  LDC R12, c[0x0][0x230] ;  /* 0x00008c00ff0c7b82 */ /* 0x000f300000000800 */
[----:B------:R-:W-:Y:S01]  /*0090*/  S2UR UR21, SR_CTAID.Y ;  /* 0x00000000001579c3 */ /* 0x000fe20000002600 */
[----:B--2---:R-:W-:-:S03]  /*00a0*/  ULEA UR20, UR4, UR20, 0x18 ;  /* 0x0000001404147291 */ /* 0x004fc6000f8ec03f */
[----:B------:R-:W-:Y:S01]  /*00b0*/  ULDC UR4, c[0x0][0x10] ;  /* 0x0000040000047ab9 */ /* 0x000fe20000000800 */
[----:B-1----:R-:W-:-:S03]  /*00c0*/  LOP3.LUT R2, R0, 0x7f, RZ, 0xc0, !PT ;  /* 0x0000007f00027812 */ /* 0x002fc600078ec0ff */
[----:B------:R-:W1:Y:S01]  /*00d0*/  S2UR UR5, SR_CTAID.Z ;  /* 0x00000000000579c3 */ /* 0x000e620000002700 */
[----:B---3--:R-:W-:Y:S01]  /*00e0*/  VIADD R3, R3, 0xffffffff ;  /* 0xffffffff03037836 */ /* 0x008fe20000000000 */
[C---:B------:R-:W-:Y:S02]  /*00f0*/  ISETP.GE.U32.AND P0, PT, R2.reuse, 0x20, PT ;  /* 0x000000200200780c */ /* 0x040fe40003f06070 */
[C---:B------:R-:W-:Y:S02]  /*0100*/  ISETP.NE.U32.AND P2, PT, R2.reuse, RZ, PT ;  /* 0x000000ff0200720c */ /* 0x040fe40003f45070 */
[----:B------:R-:W-:Y:S02]  /*0110*/  LEA R13, R2, UR20, 0x2 ;  /* 0x00000014020d7c11 */ /* 0x000fe4000f8e10ff */
[----:B------:R-:W2:Y:S01]  /*0120*/  S2UR UR32, SR_CTAID.X ;  /* 0x00000000002079c3 */ /* 0x000ea20000002500 */
[----:B----4-:R-:W-:-:S06]  /*0130*/  VIADD R8, R12, 0xffffffff ;  /* 0xffffffff0c087836 */ /* 0x010fcc0000000000 */
[----:B------:R3:W-:Y:S01]  /*0140*/  @!P0 STS [R13], RZ ;  /* 0x000000ff0d008388 */ /* 0x0007e20000000800 */
[----:B------:R-:W-:-:S03]  /*0150*/  NOP ;  /* 0x0000000000007918 */ /* 0x000fc60000000000 */
[----:B------:R3:W-:Y:S01]  /*0160*/  @!P2 STS [UR20+0x24], R3 ;  /* 0x00002403ff00a988 */ /* 0x0007e20008000814 */
[----:B-1----:R-:W-:-:S03]  /*0170*/  UIMAD UR4, UR5, UR4, UR21 ;  /* 0x00000004050472a4 */ /* 0x002fc6000f8e0215 */
[----:B------:R3:W-:Y:S01]  /*0180*/  @!P2 STS [UR20+0x20], R8 ;  /* 0x00002008ff00a988 */ /* 0x0007e20008000814 */
[----:B--2---:R-:W-:-:S04]  /*0190*/  UIMAD UR4, UR4, UR6, UR32 ;  /* 0x00000006040472a4 */ /* 0x004fc8000f8e0220 */
[----:B------:R-:W-:-:S03]  /*01a0*/  UIMAD UR5, UR4, 0x180, URZ ;  /* 0x00000180040578a4 */ /* 0x000fc6000f8e023f */
[----:B------:R-:W-:Y:S01]  /*01b0*/  UMOV UR4, URZ ;  /* 0x0000003f00047c82 */ /* 0x000fe20008000000 */
[----:B------:R-:W-:-:S04]  /*01c0*/  UIADD3 UR22, UP0, UR5, UR26, URZ ;  /* 0x0000001a05167290 */ /* 0x000fc8000ff1e03f */
[----:B------:R-:W-:Y:S01]  /*01d0*/  ULEA.HI.X.SX32 UR23, UR5, UR27, 0x1, UP0 ;  /* 0x0000001b05177291 */ /* 0x000fe200080f0e3f */
[----:B---3--:R-:W-:Y:S11]  /*01e0*/  @P2 BRA `(.L_x_1) ;  /* 0x0000000000182947 */ /* 0x008ff60003800000 */
[----:B------:R-:W1:Y:S01]  /*01f0*/  LDS R4, [UR20+0x8] ;  /* 0x00000814ff047984 */ /* 0x000e620008000800 */
[----:B------:R-:W2:Y:S01]  /*0200*/  LDC.64 R6, c[0x0][0x210] ;  /* 0x00008400ff067b82 */ /* 0x000ea20000000a00 */
[----:B------:R-:W-:Y:S02]  /*0210*/  IMAD.MOV.U32 R5, RZ, RZ, 0x70 ;  /* 0x00000070ff057424 */ /* 0x000fe400078e00ff */
[----:B--2---:R2:W-:Y:S03]  /*0220*/  STS.64 [UR20], R6 ;  /* 0x00000006ff007988 */ /* 0x0045e60008000a14 */
[----:B-1----:R-:W-:-:S05]  /*0230*/  LOP3.LUT R4, R4, 0x10, R5, 0xd8, !PT ;  /* 0x0000001004047812 */ /* 0x002fca00078ed805 */
[----:B------:R2:W-:Y:S02]  /*0240*/  STS [UR20+0x8], R4 ;  /* 0x00000804ff007988 */ /* 0x0005e40008000814 */
.L_x_1:
[----:B------:R-:W-:Y:S05]  /*0250*/  BSYNC B0 ;  /* 0x0000000000007941 */ /* 0x000fea0003800000 */
.L_x_0:
[----:B------:R-:W-:Y:S04]  /*0260*/  BSSY B0, `(.L_x_2) ;  /* 0x000000a000007945 */ /* 0x000fe80003800000 */
[----:B------:R-:W-:Y:S05]  /*0270*/  @P2 BRA `(.L_x_3) ;  /* 0x0000000000202947 */ /* 0x000fea0003800000 */
[----:B--2---:R-:W1:Y:S01]  /*0280*/  LDS R4, [UR20+0x34] ;  /* 0x00003414ff047984 */ /* 0x004e620008000800 */
[----:B------:R-:W-:Y:S02]  /*0290*/  IMAD.MOV.U32 R5, RZ, RZ, 0x3f000000 ;  /* 0x3f000000ff057424 */ /* 0x000fe400078e00ff */
[----:B------:R-:W-:Y:S01]  /*02a0*/  @!P2 IMAD.MOV.U32 R6, RZ, RZ, 0x3f ;  /* 0x0000003fff06a424 */ /* 0x000fe200078e00ff */
[----:B------:R-:W2:Y:S02]  /*02b0*/  @!P2 LDS R7, [UR20+0x38] ;  /* 0x00003814ff07a984 */ /* 0x000ea40008000800 */
[----:B-1----:R-:W-:Y:S02]  /*02c0*/  LOP3.LUT R4, R4, 0xff000000, R5, 0xb8, !PT ;  /* 0xff00000004047812 */ /* 0x002fe400078eb805 */
[----:B--2---:R-:W-:-:S03]  /*02d0*/  @!P2 LOP3.LUT R5, R7, 0xff, R6, 0xb8, !PT ;  /* 0x000000ff0705a812 */ /* 0x004fc600078eb806 */
[----:B------:R1:W-:Y:S04]  /*02e0*/  STS [UR20+0x34], R4 ;  /* 0x00003404ff007988 */ /* 0x0003e80008000814 */
[----:B------:R1:W-:Y:S02]  /*02f0*/  @!P2 STS [UR20+0x38], R5 ;  /* 0x00003805ff00a988 */ /* 0x0003e40008000814 */
.L_x_3:
[----:B------:R-:W-:Y:S05]  /*0300*/  BSYNC B0 ;  /* 0x0000000000007941 */ /* 0x000fea0003800000 */
.L_x_2:
[----:B------:R-:W-:Y:S04]  /*0310*/  BSSY B0, `(.L_x_4) ;  /* 0x000000e000007945 */ /* 0x000fe80003800000 */
[----:B------:R-:W-:Y:S05]  /*0320*/  @P2 BRA `(.L_x_5) ;  /* 0x0000000000302947 */ /* 0x000fea0003800000 */
[----:B-1----:R-:W1:Y:S01]  /*0330*/  LDS R5, [UR20+0x34] ;  /* 0x00003414ff057984 */ /* 0x002e620008000800 */
[----:B--2---:R-:W2:Y:S03]  /*0340*/  LDC.64 R6, c[0x0][0x238] ;  /* 0x00008e00ff067b82 */ /* 0x004ea60000000a00 */
[----:B------:R-:W3:Y:S01]  /*0350*/  LDS R4, [UR20+0x1c] ;  /* 0x00001c14ff047984 */ /* 0x000ee20008000800 */
[C---:B--2---:R-:W-:Y:S01]  /*0360*/  SHF.L.U64.HI R7, R6.reuse, 0x1, R7 ;  /* 0x0000000106077819 */ /* 0x044fe20000010207 */
[----:B------:R-:W-:-:S03]  /*0370*/  IMAD.SHL.U32 R6, R6, 0x2, RZ ;  /* 0x0000000206067824 */ /* 0x000fc600078e00ff */
[--C-:B------:R-:W-:Y:S02]  /*0380*/  SHF.R.U32.HI R9, RZ, 0x4, R7.reuse ;  /* 0x00000004ff097819 */ /* 0x100fe40000011607 */
[----:B------:R-:W-:-:S05]  /*0390*/  SHF.R.U64 R6, R6, 0x4, R7 ;  /* 0x0000000406067819 */ /* 0x000fca0000001207 */
[----:B------:R4:W-:Y:S01]  /*03a0*/  STS [UR20+0xc], R6 ;  /* 0x00000c06ff007988 */ /* 0x0009e20008000814 */
[----:B-1----:R-:W-:Y:S02]  /*03b0*/  LOP3.LUT R5, R5, 0x7, RZ, 0xb8, !PT ;  /* 0x0000000705057812 */ /* 0x002fe400078eb8ff */
[----:B---3--:R-:W-:-:S03]  /*03c0*/  LOP3.LUT R4, R4, 0xf, R9, 0xb8, !PT ;  /* 0x0000000f04047812 */ /* 0x008fc600078eb809 */
[----:B------:R4:W-:Y:S04]  /*03d0*/  STS [UR20+0x34], R5 ;  /* 0x00003405ff007988 */ /* 0x0009e80008000814 */
[----:B------:R4:W-:Y:S02]  /*03e0*/  STS [UR20+0x1c], R4 ;  /* 0x00001c04ff007988 */ /* 0x0009e40008000814 */
.L_x_5:
[----:B------:R-:W-:Y:S05]  /*03f0*/  BSYNC B0 ;  /* 0x0000000000007941 */ /* 0x000fea0003800000 */
.L_x_4:
[----:B------:R-:W-:Y:S04]  /*0400*/  BSSY B1, `(.L_x_6) ;  /* 0x000001a000017945 */ /* 0x000fe80003800000 */
[----:B------:R-:W-:Y:S04]  /*0410*/  BSSY B0, `(.L_x_7) ;  /* 0x0000015000007945 */ /* 0x000fe80003800000 */
[----:B------:R-:W-:Y:S05]  /*0420*/  @P2 BRA `(.L_x_8) ;  /* 0x0000000000202947 */ /* 0x000fea0003800000 */
[----:B-12-4-:R-:W1:Y:S02]  /*0430*/  LDS R4, [UR20+0x34] ;  /* 0x00003414ff047984 */ /* 0x016e640008000800 */
[----:B-1----:R-:W-:-:S05]  /*0440*/  LOP3.LUT R4, R4, 0x38, RZ, 0xb8, !PT ;  /* 0x0000003804047812 */ /* 0x002fca00078eb8ff */
[----:B------:R1:W-:Y:S01]  /*0450*/  STS [UR20+0x34], R4 ;  /* 0x00003404ff007988 */ /* 0x0003e20008000814 */
[----:B------:R-:W-:Y:S05]  /*0460*/  @P2 BRA `(.L_x_9) ;  /* 0x0000000000202947 */ /* 0x000fea0003800000 */
[----:B-1----:R-:W1:Y:S01]  /*0470*/  LDS R4, [UR20+0x8] ;  /* 0x00000814ff047984 */ /* 0x002e620008000800 */
[----:B------:R-:W-:-:S05]  /*0480*/  IMAD.MOV.U32 R5, RZ, RZ, 0x780 ;  /* 0x00000780ff057424 */ /* 0x000fca00078e00ff */
[----:B-1----:R-:W-:-:S05]  /*0490*/  LOP3.LUT R4, R4, 0x500, R5, 0xd8, !PT ;  /* 0x0000050004047812 */ /* 0x002fca00078ed805 */
[----:B------:R3:W-:Y:S02]  /*04a0*/  STS [UR20+0x8], R4 ;  /* 0x00000804ff007988 */ /* 0x0007e40008000814 */
.L_x_8:
[----:B------:R-:W-:Y:S05]  /*04b0*/  @P2 BRA `(.L_x_10) ;  /* 0x0000000000282947 */ /* 0x000fea0003800000 */
[----:B-1234-:R-:W1:Y:S02]  /*04c0*/  LDS R4, [UR20+0x8] ;  /* 0x00000814ff047984 */ /* 0x01ee640008000800 */
[----:B-1----:R-:W-:-:S05]  /*04d0*/  LOP3.LUT R4, R4, 0x1800, RZ, 0xb8, !PT ;  /* 0x0000180004047812 */ /* 0x002fca00078eb8ff */
[----:B------:R2:W-:Y:S02]  /*04e0*/  STS [UR20+0x8], R4 ;  /* 0x00000804ff007988 */ /* 0x0005e40008000814 */
.L_x_9:
[----:B------:R-:W-:Y:S05]  /*04f0*/  @P2 BREAK B0 ;  /* 0x0000000000002942 */ /* 0x000fea0003800000 */
[----:B------:R-:W-:Y:S05]  /*0500*/  @P2 BRA `(.L_x_11) ;  /* 0x0000000000242947 */ /* 0x000fea0003800000 */
[----:B------:R-:W3:Y:S01]  /*0510*/  LDS R5, [UR20+0x8] ;  /* 0x00000814ff057984 */ /* 0x000ee20008000800 */
[----:B-12---:R-:W-:-:S05]  /*0520*/  IMAD.MOV.U32 R4, RZ, RZ, 0x6000 ;  /* 0x00006000ff047424 */ /* 0x006fca00078e00ff */
[----:B---3--:R-:W-:-:S04]  /*0530*/  LOP3.LUT R4, R5, 0x6000, R4, 0xd8, !PT ;  /* 0x0000600005047812 */ /* 0x008fc800078ed804 */
[----:B------:R-:W-:-:S05]  /*0540*/  LOP3.LUT R4, R4, 0x400000, RZ, 0xb8, !PT ;  /* 0x0040000004047812 */ /* 0x000fca00078eb8ff */
[----:B------:R5:W-:Y:S02]  /*0550*/  STS [UR20+0x8], R4 ;  /* 0x00000804ff007988 */ /* 0x000be40008000814 */
.L_x_10:
[----:B------:R-:W-:Y:S05]  /*0560*/  BSYNC B0 ;  /* 0x0000000000007941 */ /* 0x000fea0003800000 */
.L_x_7:
[----:B-12345:R-:W1:Y:S02]  /*0570*/  @!P2 LDS R4, [UR20+0x8] ;  /* 0x00000814ff04a984 */ /* 0x03ee640008000800 */
[----:B-1----:R-:W-:-:S05]  /*0580*/  @!P2 LOP3.LUT R4, R4, 0x8000, RZ, 0xb8, !PT ;  /* 0x000080000404a812 */ /* 0x002fca00078eb8ff */
[----:B------:R3:W-:Y:S02]  /*0590*/  @!P2 STS [UR20+0x8], R4 ;  /* 0x00000804ff00a988 */ /* 0x0007e40008000814 */
.L_x_11:
[----:B------:R-:W-:Y:S05]  /*05a0*/  BSYNC B1 ;  /* 0x0000000000017941 */ /* 0x000fea0003800000 */
.L_x_6:
[----:B------:R-:W-:Y:S05]  /*05b0*/  WARPSYNC.ALL ;  /* 0x0000000000007948 */ /* 0x000fea0003800000 */
[----:B------:R-:W-:Y:S05]  /*05c0*/  @P0 BRA `(.L_x_12) ;  /* 0x0000000000280947 */ /* 0x000fea0003800000 */
[----:B-123--:R-:W1:Y:S01]  /*05d0*/  S2R R4, SR_LANEID ;  /* 0x0000000000047919 */ /* 0x00ee620000000000 */
[----:B------:R-:W-:Y:S05]  /*05e0*/  WARPSYNC.ALL ;  /* 0x0000000000007948 */ /* 0x000fea0003800000 */
[----:B-1----:R-:W-:-:S05]  /*05f0*/  IMAD.SHL.U32 R6, R4, 0x4, RZ ;  /* 0x0000000404067824 */ /* 0x002fca00078e00ff */
[----:B------:R-:W1:Y:S01]  /*0600*/  LDS R7, [R6+UR20] ;  /* 0x0000001406077984 */ /* 0x000e620008000800 */
[----:B------:R-:W-:-:S05]  /*0610*/  IADD3 R4, P1, R6, UR22, RZ ;  /* 0x0000001606047c10 */ /* 0x000fca000ff3e0ff */
[----:B------:R-:W-:-:S05]  /*0620*/  IMAD.X R5, RZ, RZ, UR23, P1 ;  /* 0x00000017ff057e24 */ /* 0x000fca00088e06ff */
[----:B-1----:R4:W5:Y:S01]  /*0630*/  ATOMG.E.EXCH.STRONG.GPU PT, RZ, [R4], R7 ;  /* 0x0000000704ff73a8 */ /* 0x00296200041ee100 */
[----:B------:R-:W-:-:S04]  /*0640*/  DEPBAR {5,4,3,2,1,0} ;  /* 0x0000003f0000791a */ /* 0x000fc80000000000 */
[----:B------:R4:W-:Y:S01]  /*0650*/  UTMACCTL.IV [UR22] ;  /* 0x00000000160079b9 */ /* 0x0009e20008000000 */
[----:B------:R-:W-:Y:S01]  /*0660*/  NOP ;  /* 0x0000000000007918 */ /* 0x000fe20000000000 */
.L_x_12:
[----:B------:R-:W-:Y:S05]  /*0670*/  @P0 BRA `(.L_x_13) ;  /* 0x00000000000c0947 */ /* 0x000fea0003800000 */
[----:B------:R0:W-:Y:S01]  /*0680*/  UTMACMDFLUSH ;  /* 0x00000000000079b7 */ /* 0x0001e20000000000 */
[----:B------:R-:W-:Y:S05]  /*0690*/  @P0 BRA `(.L_x_13) ;  /* 0x0000000000040947 */ /* 0x000fea0003800000 */
[----:B------:R-:W-:-:S04]  /*06a0*/  DEPBAR.LE SB0, 0x0 ;  /* 0x000080000000791a */ /* 0x000fc80000000000 */
.L_x_13:
[----:B------:R-:W-:Y:S05]  /*06b0*/  WARPSYNC.ALL ;  /* 0x0000000000007948 */ /* 0x000fea0003800000 */
[----:B-----5:R-:W-:Y:S06]  /*06c0*/  BAR.SYNC.DEFER_BLOCKING 0x0 ;  /* 0x0000000000007b1d */ /* 0x020fec0000010000 */
[----:B------:R-:W-:Y:S02]  /*06d0*/  BSSY B1, `(.L_x_14) ;  /* 0x000000b000017945 */ /* 0x000fe40003800000 */
[----:B------:R-:W-:Y:S06]  /*06e0*/  BAR.SYNC.DEFER_BLOCKING 0x0 ;  /* 0x0000000000007b1d */ /* 0x000fec0000010000 */
[----:B------:R5:W-:Y:S01]  /*06f0*/  @!P0 STS [R13], RZ ;  /* 0x000000ff0d008388 */ /* 0x000be20000000800 */
[----:B------:R-:W-:Y:S01]  /*0700*/  NOP ;  /* 0x0000000000007918 */ /* 0x000fe20000000000 */
[----:B------:R-:W-:Y:S05]  /*0710*/  @P2 BRA `(.L_x_15) ;  /* 0x0000000000182947 */ /* 0x000fea0003800000 */
[----:B-1234-:R-:W1:Y:S01]  /*0720*/  LDS R4, [UR20+0x8] ;  /* 0x00000814ff047984 */ /* 0x01ee620008000800 */
[----:B------:R-:W2:Y:S01]  /*0730*/  LDC.64 R6, c[0x0][0x218] ;  /* 0x00008600ff067b82 */ /* 0x000ea20000000a00 */
[----:B------:R-:W-:Y:S02]  /*0740*/  IMAD.MOV.U32 R5, RZ, RZ, 0x70 ;  /* 0x00000070ff057424 */ /* 0x000fe400078e00ff */
[----:B--2---:R2:W-:Y:S03]  /*0750*/  STS.64 [UR20], R6 ;  /* 0x00000006ff007988 */ /* 0x0045e60008000a14 */
[----:B-1----:R-:W-:-:S05]  /*0760*/  LOP3.LUT R4, R4, 0x10, R5, 0xd8, !PT ;  /* 0x0000001004047812 */ /* 0x002fca00078ed805 */
[----:B------:R2:W-:Y:S02]  /*0770*/  STS [UR20+0x8], R4 ;  /* 0x00000804ff007988 */ /* 0x0005e40008000814 */
.L_x_15:
[----:B----4-:R-:W-:Y:S05]  /*0780*/  BSYNC B1 ;  /* 0x0000000000017941 */ /* 0x010fea0003800000 */
.L_x_14:
[----:B------:R-:W-:Y:S04]  /*0790*/  BSSY B2, `(.L_x_16) ;  /* 0x000000f000027945 */ /* 0x000fe80003800000 */
[----:B------:R-:W-:Y:S04]  /*07a0*/  BSSY B1, `(.L_x_17) ;  /* 0x000000c000017945 */ /* 0x000fe80003800000 */
[----:B------:R-:W-:Y:S05]  /*07b0*/  @P2 BRA `(.L_x_18) ;  /* 0x0000000000282947 */ /* 0x000fea0003800000 */
[----:B-123--:R-:W1:Y:S01]  /*07c0*/  LDS R4, [UR20+0x34] ;  /* 0x00003414ff047984 */ /* 0x00ee620008000800 */
[----:B------:R-:W-:Y:S01]  /*07d0*/  IMAD.MOV.U32 R5, RZ, RZ, 0x3f000000 ;  /* 0x3f000000ff057424 */ /* 0x000fe200078e00ff */
[----:B------:R-:W-:Y:S05]  /*07e0*/  @P2 BREAK B1 ;  /* 0x0000000000012942 */ /* 0x000fea0003800000 */
[----:B-1----:R-:W-:-:S05]  /*07f0*/  LOP3.LUT R4, R4, 0xff000000, R5, 0xb8, !PT ;  /* 0xff00000004047812 */ /* 0x002fca00078eb805 */
[----:B------:R1:W-:Y:S01]  /*0800*/  STS [UR20+0x34], R4 ;  /* 0x00003404ff007988 */ /* 0x0003e20008000814 */
[----:B------:R-:W-:Y:S05]  /*0810*/  @P2 BRA `(.L_x_19) ;  /* 0x0000000000182947 */ /* 0x000fea0003800000 */
[----:B------:R-:W2:Y:S01]  /*0820*/  LDS R5, [UR20+0x38] ;  /* 0x00003814ff057984 */ /* 0x000ea20008000800 */
[----:B-1----:R-:W-:-:S05]  /*0830*/  IMAD.MOV.U32 R4, RZ, RZ, 0x7f ;  /* 0x0000007fff047424 */ /* 0x002fca00078e00ff */
[----:B--2---:R-:W-:-:S05]  /*0840*/  LOP3.LUT R4, R5, 0xff, R4, 0xb8, !PT ;  /* 0x000000ff05047812 */ /* 0x004fca00078eb804 */
[----:B------:R4:W-:Y:S02]  /*0850*/  STS [UR20+0x38], R4 ;  /* 0x00003804ff007988 */ /* 0x0009e40008000814 */
.L_x_18:
[----:B------:R-:W-:Y:S05]  /*0860*/  BSYNC B1 ;  /* 0x0000000000017941 */ /* 0x000fea0003800000 */
.L_x_17:
[----:B------:R1:W-:Y:S02]  /*0870*/  @!P2 STS [UR20+0x20], R8 ;  /* 0x00002008ff00a988 */ /* 0x0003e40008000814 */
.L_x_19:
[----:B------:R-:W-:Y:S05]  /*0880*/  BSYNC B2 ;  /* 0x0000000000027941 */ /* 0x000fea0003800000 */
.L_x_16:
[----:B------:R-:W-:Y:S05]  /*0890*/  WARPSYNC.ALL ;  /* 0x0000000000007948 */ /* 0x000fea0003800000 */
[----:B--2---:R-:W2:Y:S01]  /*08a0*/  LDC R6, c[0x0][0x22c] ;  /* 0x00008b00ff067b82 */ /* 0x004ea20000000800 */
[----:B------:R-:W-:Y:S01]  /*08b0*/  BSSY B2, `(.L_x_20) ;  /* 0x0000010000027945 */ /* 0x000fe20003800000 */
[----:B--2---:R-:W-:-:S05]  /*08c0*/  VIADD R6, R6, 0xffffffff ;  /* 0xffffffff06067836 */ /* 0x004fca0000000000 */
[----:B------:R2:W-:Y:S01]  /*08d0*/  @!P2 STS [UR20+0x24], R6 ;  /* 0x00002406ff00a988 */ /* 0x0005e20008000814 */
[----:B------:R-:W-:Y:S05]  /*08e0*/  @P2 BRA `(.L_x_21) ;  /* 0x0000000000302947 */ /* 0x000fea0003800000 */
[----:B------:R-:W2:Y:S01]  /*08f0*/  LDS R5, [UR20+0x34] ;  /* 0x00003414ff057984 */ /* 0x000ea20008000800 */
[----:B------:R-:W2:Y:S03]  /*0900*/  LDC.64 R10, c[0x0][0x240] ;  /* 0x00009000ff0a7b82 */ /* 0x000ea60000000a00 */
[----:B-1-34-:R-:W1:Y:S01]  /*0910*/  LDS R4, [UR20+0x1c] ;  /* 0x00001c14ff047984 */ /* 0x01ae620008000800 */
[C---:B--2---:R-:W-:Y:S01]  /*0920*/  SHF.L.U64.HI R8, R10.reuse, 0x1, R11 ;  /* 0x000000010a087819 */ /* 0x044fe2000001020b */
[----:B------:R-:W-:-:S03]  /*0930*/  IMAD.SHL.U32 R7, R10, 0x2, RZ ;  /* 0x000000020a077824 */ /* 0x000fc600078e00ff */
[--C-:B------:R-:W-:Y:S02]  /*0940*/  SHF.R.U32.HI R9, RZ, 0x4, R8.reuse ;  /* 0x00000004ff097819 */ /* 0x100fe40000011608 */
[----:B------:R-:W-:-:S05]  /*0950*/  SHF.R.U64 R7, R7, 0x4, R8 ;  /* 0x0000000407077819 */ /* 0x000fca0000001208 */
[----:B------:R2:W-:Y:S01]  /*0960*/  STS [UR20+0xc], R7 ;  /* 0x00000c07ff007988 */ /* 0x0005e20008000814 */
[----:B------:R-:W-:Y:S02]  /*0970*/  LOP3.LUT R5, R5, 0x7, RZ, 0xb8, !PT ;  /* 0x0000000705057812 */ /* 0x000fe400078eb8ff */
[----:B-1----:R-:W-:-:S03]  /*0980*/  LOP3.LUT R4, R4, 0xf, R9, 0xb8, !PT ;  /* 0x0000000f04047812 */ /* 0x002fc600078eb809 */
[----:B------:R2:W-:Y:S04]  /*0990*/  STS [UR20+0x34], R5 ;  /* 0x00003405ff007988 */ /* 0x0005e80008000814 */
[----:B------:R2:W-:Y:S02]  /*09a0*/  STS [UR20+0x1c], R4 ;  /* 0x00001c04ff007988 */ /* 0x0005e40008000814 */
.L_x_21:
[----:B------:R-:W-:Y:S05]  /*09b0*/  BSYNC B2 ;  /* 0x0000000000027941 */ /* 0x000fea0003800000 */
.L_x_20:
[----:B------:R-:W-:Y:S04]  /*09c0*/  BSSY B3, `(.L_x_22) ;  /* 0x000001a000037945 */ /* 0x000fe80003800000 */
[----:B------:R-:W-:Y:S04]  /*09d0*/  BSSY B2, `(.L_x_23) ;  /* 0x0000015000027945 */ /* 0x000fe80003800000 */
[----:B------:R-:W-:Y:S05]  /*09e0*/  @P2 BRA `(.L_x_24) ;  /* 0x0000000000202947 */ /* 0x000fea0003800000 */
[----:B-1234-:R-:W1:Y:S02]  /*09f0*/  LDS R4, [UR20+0x34] ;  /* 0x00003414ff047984 */ /* 0x01ee640008000800 */
[----:B-1----:R-:W-:-:S05]  /*0a00*/  LOP3.LUT R4, R4, 0x38, RZ, 0xb8, !PT ;  /* 0x0000003804047812 */ /* 0x002fca00078eb8ff */
[----:B------:R1:W-:Y:S01]  /*0a10*/  STS [UR20+0x34], R4 ;  /* 0x00003404ff007988 */ /* 0x0003e20008000814 */
[----:B------:R-:W-:Y:S05]  /*0a20*/  @P2 BRA `(.L_x_25) ;  /* 0x0000000000202947 */ /* 0x000fea0003800000 */
[----:B-1----:R-:W1:Y:S01]  /*0a30*/  LDS R4, [UR20+0x8] ;  /* 0x00000814ff047984 */ /* 0x002e620008000800 */
[----:B------:R-:W-:-:S05]  /*0a40*/  IMAD.MOV.U32 R5, RZ, RZ, 0x780 ;  /* 0x00000780ff057424 */ /* 0x000fca00078e00ff */
[----:B-1----:R-:W-:-:S05]  /*0a50*/  LOP3.LUT R4, R4, 0x500, R5, 0xd8, !PT ;  /* 0x0000050004047812 */ /* 0x002fca00078ed805 */
[----:B------:R1:W-:Y:S02]  /*0a60*/  STS [UR20+0x8], R4 ;  /* 0x00000804ff007988 */ /* 0x0003e40008000814 */
.L_x_24:
[----:B------:R-:W-:Y:S05]  /*0a70*/  @P2 BRA `(.L_x_26) ;  /* 0x0000000000282947 */ /* 0x000fea0003800000 */
[----:B-1234-:R-:W1:Y:S02]  /*0a80*/  LDS R4, [UR20+0x8] ;  /* 0x00000814ff047984 */ /* 0x01ee640008000800 */
[----:B-1----:R-:W-:-:S05]  /*0a90*/  LOP3.LUT R4, R4, 0x1800, RZ, 0xb8, !PT ;  /* 0x0000180004047812 */ /* 0x002fca00078eb8ff */
[----:B------:R2:W-:Y:S02]  /*0aa0*/  STS [UR20+0x8], R4 ;  /* 0x00000804ff007988 */ /* 0x0005e40008000814 */
.L_x_25:
[----:B------:R-:W-:Y:S05]  /*0ab0*/  @P2 BREAK B2 ;  /* 0x0000000000022942 */ /* 0x000fea0003800000 */
[----:B------:R-:W-:Y:S05]  /*0ac0*/  @P2 BRA `(.L_x_27) ;  /* 0x0000000000242947 */ /* 0x000fea0003800000 */
[----:B-12---:R-:W1:Y:S01]  /*0ad0*/  LDS R4, [UR20+0x8] ;  /* 0x00000814ff047984 */ /* 0x006e620008000800 */
[----:B------:R-:W-:-:S05]  /*0ae0*/  IMAD.MOV.U32 R5, RZ, RZ, 0x6000 ;  /* 0x00006000ff057424 */ /* 0x000fca00078e00ff */
[----:B-1----:R-:W-:-:S04]  /*0af0*/  LOP3.LUT R4, R4, 0x6000, R5, 0xd8, !PT ;  /* 0x0000600004047812 */ /* 0x002fc800078ed805 */
[----:B------:R-:W-:-:S05]  /*0b00*/  LOP3.LUT R4, R4, 0x400000, RZ, 0xb8, !PT ;  /* 0x0040000004047812 */ /* 0x000fca00078eb8ff */
[----:B------:R1:W-:Y:S02]  /*0b10*/  STS [UR20+0x8], R4 ;  /* 0x00000804ff007988 */ /* 0x0003e40008000814 */
.L_x_26:
[----:B------:R-:W-:Y:S05]  /*0b20*/  BSYNC B2 ;  /* 0x0000000000027941 */ /* 0x000fea0003800000 */
.L_x_23:
[----:B-1234-:R-:W1:Y:S02]  /*0b30*/  @!P2 LDS R4, [UR20+0x8] ;  /* 0x00000814ff04a984 */ /* 0x01ee640008000800 */
[----:B-1----:R-:W-:-:S05]  /*0b40*/  @!P2 LOP3.LUT R4, R4, 0x8000, RZ, 0xb8, !PT ;  /* 0x000080000404a812 */ /* 0x002fca00078eb8ff */
[----:B------:R3:W-:Y:S02]  /*0b50*/  @!P2 STS [UR20+0x8], R4 ;  /* 0x00000804ff00a988 */ /* 0x0007e40008000814 */
.L_x_27:
[----:B------:R-:W-:Y:S05]  /*0b60*/  BSYNC B3 ;  /* 0x0000000000037941 */ /* 0x000fea0003800000 */
.L_x_22:
[----:B------:R-:W-:Y:S05]  /*0b70*/  WARPSYNC.ALL ;  /* 0x0000000000007948 */ /* 0x000fea0003800000 */
[----:B------:R-:W-:-:S04]  /*0b80*/  UIADD3 UR25, UR5, 0x80, URZ ;  /* 0x0000008005197890 */ /* 0x000fc8000fffe03f */
[----:B------:R-:W-:-:S04]  /*0b90*/  UIADD3 UR24, UP0, UR25, UR26, URZ ;  /* 0x0000001a19187290 */ /* 0x000fc8000ff1e03f */
[----:B------:R-:W-:Y:S01]  /*0ba0*/  ULEA.HI.X.SX32 UR25, UR25, UR27, 0x1, UP0 ;  /* 0x0000001b19197291 */ /* 0x000fe200080f0e3f */
[----:B------:R-:W-:Y:S11]  /*0bb0*/  @P0 BRA `(.L_x_28) ;  /* 0x0000000000280947 */ /* 0x000ff60003800000 */
[----:B-123--:R-:W1:Y:S01]  /*0bc0*/  S2R R4, SR_LANEID ;  /* 0x0000000000047919 */ /* 0x00ee620000000000 */
[----:B------:R-:W-:Y:S05]  /*0bd0*/  WARPSYNC.ALL ;  /* 0x0000000000007948 */ /* 0x000fea0003800000 */
[----:B-1----:R-:W-:-:S05]  /*0be0*/  IMAD.SHL.U32 R8, R4, 0x4, RZ ;  /* 0x0000000404087824 */ /* 0x002fca00078e00ff */
[----:B------:R-:W1:Y:S01]  /*0bf0*/  LDS R7, [R8+UR20] ;  /* 0x0000001408077984 */ /* 0x000e620008000800 */
[----:B------:R-:W-:-:S05]  /*0c00*/  IADD3 R4, P1, R8, UR24, RZ ;  /* 0x0000001808047c10 */ /* 0x000fca000ff3e0ff */
[----:B------:R-:W-:-:S05]  /*0c10*/  IMAD.X R5, RZ, RZ, UR25, P1 ;  /* 0x00000019ff057e24 */ /* 0x000fca00088e06ff */
[----:B-1----:R4:W2:Y:S01]  /*0c20*/  ATOMG.E.EXCH.STRONG.GPU PT, RZ, [R4], R7 ;  /* 0x0000000704ff73a8 */ /* 0x0028a200041ee100 */
[----:B------:R-:W-:-:S04]  /*0c30*/  DEPBAR {5,4,3,2,1,0} ;  /* 0x0000003f0000791a */ /* 0x000fc80000000000 */
[----:B------:R4:W-:Y:S01]  /*0c40*/  UTMACCTL.IV [UR24] ;  /* 0x00000000180079b9 */ /* 0x0009e20008000000 */
[----:B------:R-:W-:Y:S01]  /*0c50*/  NOP ;  /* 0x0000000000007918 */ /* 0x000fe20000000000 */
.L_x_28:
[----:B------:R-:W-:Y:S05]  /*0c60*/  @P0 BRA `(.L_x_29) ;  /* 0x00000000000c0947 */ /* 0x000fea0003800000 */
[----:B------:R0:W-:Y:S01]  /*0c70*/  UTMACMDFLUSH ;  /* 0x00000000000079b7 */ /* 0x0001e20000000000 */
[----:B------:R-:W-:Y:S05]  /*0c80*/  @P0 BRA `(.L_x_29) ;  /* 0x0000000000040947 */ /* 0x000fea0003800000 */
[----:B------:R-:W-:-:S04]  /*0c90*/  DEPBAR.LE SB0, 0x0 ;  /* 0x000080000000791a */ /* 0x000fc80000000000 */
.L_x_29:
[----:B------:R-:W-:Y:S05]  /*0ca0*/  WARPSYNC.ALL ;  /* 0x0000000000007948 */ /* 0x000fea0003800000 */
[----:B--2---:R-:W-:Y:S06]  /*0cb0*/  BAR.SYNC.DEFER_BLOCKING 0x0 ;  /* 0x0000000000007b1d */ /* 0x004fec0000010000 */
[----:B------:R-:W-:Y:S02]  /*0cc0*/  BSSY B3, `(.L_x_30) ;  /* 0x000000b000037945 */ /* 0x000fe40003800000 */
[----:B------:R-:W-:Y:S06]  /*0cd0*/  BAR.SYNC.DEFER_BLOCKING 0x0 ;  /* 0x0000000000007b1d */ /* 0x000fec0000010000 */
[----:B------:R2:W-:Y:S01]  /*0ce0*/  @!P0 STS [R13], RZ ;  /* 0x000000ff0d008388 */ /* 0x0005e20000000800 */
[----:B------:R-:W-:Y:S01]  /*0cf0*/  NOP ;  /* 0x0000000000007918 */ /* 0x000fe20000000000 */
[----:B------:R-:W-:Y:S05]  /*0d00*/  @P2 BRA `(.L_x_31) ;  /* 0x0000000000182947 */ /* 0x000fea0003800000 */
[----:B-1-34-:R-:W1:Y:S01]  /*0d10*/  LDS R4, [UR20+0x8] ;  /* 0x00000814ff047984 */ /* 0x01ae620008000800 */
[----:B------:R-:W3:Y:S01]  /*0d20*/  LDC.64 R8, c[0x0][0x220] ;  /* 0x00008800ff087b82 */ /* 0x000ee20000000a00 */
[----:B------:R-:W-:Y:S02]  /*0d30*/  IMAD.MOV.U32 R5, RZ, RZ, 0x70 ;  /* 0x00000070ff057424 */ /* 0x000fe400078e00ff */
[----:B---3--:R3:W-:Y:S03]  /*0d40*/  STS.64 [UR20], R8 ;  /* 0x00000008ff007988 */ /* 0x0087e60008000a14 */
[----:B-1----:R-:W-:-:S05]  /*0d50*/  LOP3.LUT R4, R4, 0x10, R5, 0xd8, !PT ;  /* 0x0000001004047812 */ /* 0x002fca00078ed805 */
[----:B------:R3:W-:Y:S02]  /*0d60*/  STS [UR20+0x8], R4 ;  /* 0x00000804ff007988 */ /* 0x0007e40008000814 */
.L_x_31:
[----:B----4-:R-:W-:Y:S05]  /*0d70*/  BSYNC B3 ;  /* 0x0000000000037941 */ /* 0x010fea0003800000 */
.L_x_30:
[----:B------:R-:W-:Y:S04]  /*0d80*/  BSSY B4, `(.L_x_32) ;  /* 0x0000011000047945 */ /* 0x000fe80003800000 */
[----:B------:R-:W-:Y:S04]  /*0d90*/  BSSY B3, `(.L_x_33) ;  /* 0x000000e000037945 */ /* 0x000fe80003800000 */
[----:B------:R-:W-:Y:S05]  /*0da0*/  @P2 BRA `(.L_x_34) ;  /* 0x0000000000242947 */ /* 0x000fea0003800000 */
[----:B-1-3--:R-:W1:Y:S01]  /*0db0*/  LDS R4, [UR20+0x34] ;  /* 0x00003414ff047984 */ /* 0x00ae620008000800 */
[----:B------:R-:W-:-:S05]  /*0dc0*/  IMAD.MOV.U32 R5, RZ, RZ, 0x3f000000 ;  /* 0x3f000000ff057424 */ /* 0x000fca00078e00ff */
[----:B-1----:R-:W-:-:S05]  /*0dd0*/  LOP3.LUT R4, R4, 0xff000000, R5, 0xb8, !PT ;  /* 0xff00000004047812 */ /* 0x002fca00078eb805 */
[----:B------:R1:W-:Y:S01]  /*0de0*/  STS [UR20+0x34], R4 ;  /* 0x00003404ff007988 */ /* 0x0003e20008000814 */
[----:B------:R-:W-:Y:S05]  /*0df0*/  @P2 BRA `(.L_x_35) ;  /* 0x00000000001c2947 */ /* 0x000fea0003800000 */
[----:B-1----:R-:W1:Y:S01]  /*0e00*/  LDS R4, [UR20+0x38] ;  /* 0x00003814ff047984 */ /* 0x002e620008000800 */
[----:B------:R-:W-:-:S05]  /*0e10*/  IMAD.MOV.U32 R5, RZ, RZ, 0x3f ;  /* 0x0000003fff057424 */ /* 0x000fca00078e00ff */
[----:B-1----:R-:W-:-:S05]  /*0e20*/  LOP3.LUT R4, R4, 0xff, R5, 0xb8, !PT ;  /* 0x000000ff04047812 */ /* 0x002fca00078eb805 */
[----:B------:R4:W-:Y:S02]  /*0e30*/  STS [UR20+0x38], R4 ;  /* 0x00003804ff007988 */ /* 0x0009e40008000814 */
.L_x_34:
[----:B------:R-:W-:Y:S05]  /*0e40*/  @P2 BREAK B3 ;  /* 0x0000000000032942 */ /* 0x000fea0003800000 */
[----:B------:R-:W-:Y:S05]  /*0e50*/  @P2 BRA `(.L_x_36) ;  /* 0x00000000000c2947 */ /* 0x000fea0003800000 */
[----:B------:R1:W-:Y:S02]  /*0e60*/  STS [UR20+0x20], R6 ;  /* 0x00002006ff007988 */ /* 0x0003e40008000814 */
.L_x_35:
[----:B------:R-:W-:Y:S05]  /*0e70*/  BSYNC B3 ;  /* 0x0000000000037941 */ /* 0x000fea0003800000 */
.L_x_33:
[----:B------:R1:W-:Y:S02]  /*0e80*/  @!P2 STS [UR20+0x24], R3 ;  /* 0x00002403ff00a988 */ /* 0x0003e40008000814 */
.L_x_36:
[----:B------:R-:W-:Y:S05]  /*0e90*/  BSYNC B4 ;  /* 0x0000000000047941 */ /* 0x000fea0003800000 */
.L_x_32:
[----:B------:R-:W-:Y:S05]  /*0ea0*/  WARPSYNC.ALL ;  /* 0x0000000000007948 */ /* 0x000fea0003800000 */
[----:B------:R-:W-:Y:S04]  /*0eb0*/  BSSY B4, `(.L_x_37) ;  /* 0x000000e000047945 */ /* 0x000fe80003800000 */
[----:B------:R-:W-:Y:S05]  /*0ec0*/  @P2 BRA `(.L_x_38) ;  /* 0x0000000000302947 */ /* 0x000fea0003800000 */
[----:B-1-34-:R-:W1:Y:S01]  /*0ed0*/  LDS R4, [UR20+0x34] ;  /* 0x00003414ff047984 */ /* 0x01ae620008000800 */
[----:B------:R-:W3:Y:S03]  /*0ee0*/  LDC.64 R8, c[0x0][0x248] ;  /* 0x00009200ff087b82 */ /* 0x000ee60000000a00 */
[----:B------:R-:W4:Y:S01]  /*0ef0*/  LDS R3, [UR20+0x1c] ;  /* 0x00001c14ff037984 */ /* 0x000f220008000800 */
[C---:B---3--:R-:W-:Y:S01]  /*0f00*/  SHF.L.U64.HI R6, R8.reuse, 0x1, R9 ;  /* 0x0000000108067819 */ /* 0x048fe20000010209 */
[----:B------:R-:W-:-:S03]  /*0f10*/  IMAD.SHL.U32 R5, R8, 0x2, RZ ;  /* 0x0000000208057824 */ /* 0x000fc600078e00ff */
[--C-:B------:R-:W-:Y:S02]  /*0f20*/  SHF.R.U32.HI R8, RZ, 0x4, R6.reuse ;  /* 0x00000004ff087819 */ /* 0x100fe40000011606 */
[----:B------:R-:W-:-:S05]  /*0f30*/  SHF.R.U64 R5, R5, 0x4, R6 ;  /* 0x0000000405057819 */ /* 0x000fca0000001206 */
[----:B------:R3:W-:Y:S01]  /*0f40*/  STS [UR20+0xc], R5 ;  /* 0x00000c05ff007988 */ /* 0x0007e20008000814 */
[----:B-1----:R-:W-:Y:S02]  /*0f50*/  LOP3.LUT R4, R4, 0x7, RZ, 0xb8, !PT ;  /* 0x0000000704047812 */ /* 0x002fe400078eb8ff */
[----:B----4-:R-:W-:-:S03]  /*0f60*/  LOP3.LUT R3, R3, 0xf, R8, 0xb8, !PT ;  /* 0x0000000f03037812 */ /* 0x010fc600078eb808 */
[----:B------:R3:W-:Y:S04]  /*0f70*/  STS [UR20+0x34], R4 ;  /* 0x00003404ff007988 */ /* 0x0007e80008000814 */
[----:B------:R3:W-:Y:S02]  /*0f80*/  STS [UR20+0x1c], R3 ;  /* 0x00001c03ff007988 */ /* 0x0007e40008000814 */
.L_x_38:
[----:B------:R-:W-:Y:S05]  /*0f90*/  BSYNC B4 ;  /* 0x0000000000047941 */ /* 0x000fea0003800000 */
.L_x_37:
[----:B------:R-:W-:Y:S04]  /*0fa0*/  BSSY B4, `(.L_x_39) ;  /* 0x000001a000047945 */ /* 0x000fe80003800000 */
[----:B------:R-:W-:Y:S04]  /*0fb0*/  BSSY B5, `(.L_x_40) ;  /* 0x0000015000057945 */ /* 0x000fe80003800000 */
[----:B------:R-:W-:Y:S05]  /*0fc0*/  @P2 BRA `(.L_x_41) ;  /* 0x0000000000202947 */ /* 0x000fea0003800000 */
[----:B-1-3--:R-:W1:Y:S02]  /*0fd0*/  LDS R3, [UR20+0x34] ;  /* 0x00003414ff037984 */ /* 0x00ae640008000800 */
[----:B-1----:R-:W-:-:S05]  /*0fe0*/  LOP3.LUT R3, R3, 0x38, RZ, 0xb8, !PT ;  /* 0x0000003803037812 */ /* 0x002fca00078eb8ff */
[----:B------:R1:W-:Y:S01]  /*0ff0*/  STS [UR20+0x34], R3 ;  /* 0x00003403ff007988 */ /* 0x0003e20008000814 */
[----:B------:R-:W-:Y:S05]  /*1000*/  @P2 BRA `(.L_x_42) ;  /* 0x0000000000202947 */ /* 0x000fea0003800000 */
[----:B-1----:R-:W1:Y:S01]  /*1010*/  LDS R3, [UR20+0x8] ;  /* 0x00000814ff037984 */ /* 0x002e620008000800 */
[----:B----4-:R-:W-:-:S05]  /*1020*/  IMAD.MOV.U32 R4, RZ, RZ, 0x780 ;  /* 0x00000780ff047424 */ /* 0x010fca00078e00ff */
[----:B-1----:R-:W-:-:S05]  /*1030*/  LOP3.LUT R3, R3, 0x500, R4, 0xd8, !PT ;  /* 0x0000050003037812 */ /* 0x002fca00078ed804 */
[----:B------:R1:W-:Y:S02]  /*1040*/  STS [UR20+0x8], R3 ;  /* 0x00000803ff007988 */ /* 0x0003e40008000814 */
.L_x_41:
[----:B------:R-:W-:Y:S05]  /*1050*/  @P2 BRA `(.L_x_43) ;  /* 0x0000000000282947 */ /* 0x000fea0003800000 */
[----:B-1-3--:R-:W1:Y:S02]  /*1060*/  LDS R3, [UR20+0x8] ;  /* 0x00000814ff037984 */ /* 0x00ae640008000800 */
[----:B-1----:R-:W-:-:S05]  /*1070*/  LOP3.LUT R3, R3, 0x1800, RZ, 0xb8, !PT ;  /* 0x0000180003037812 */ /* 0x002fca00078eb8ff */
[----:B------:R3:W-:Y:S02]  /*1080*/  STS [UR20+0x8], R3 ;  /* 0x00000803ff007988 */ /* 0x0007e40008000814 */
.L_x_42:
[----:B------:R-:W-:Y:S05]  /*1090*/  @P2 BREAK B5 ;  /* 0x0000000000052942 */ /* 0x000fea0003800000 */
[----:B------:R-:W-:Y:S05]  /*10a0*/  @P2 BRA `(.L_x_44) ;  /* 0x0000000000242947 */ /* 0x000fea0003800000 */
[----:B-1-3--:R-:W1:Y:S01]  /*10b0*/  LDS R3, [UR20+0x8] ;  /* 0x00000814ff037984 */ /* 0x00ae620008000800 */
[----:B----4-:R-:W-:-:S05]  /*10c0*/  IMAD.MOV.U32 R4, RZ, RZ, 0x6000 ;  /* 0x00006000ff047424 */ /* 0x010fca00078e00ff */
[----:B-1----:R-:W-:-:S04]  /*10d0*/  LOP3.LUT R3, R3, 0x6000, R4, 0xd8, !PT ;  /* 0x0000600003037812 */ /* 0x002fc800078ed804 */
[----:B------:R-:W-:-:S05]  /*10e0*/  LOP3.LUT R3, R3, 0x400000, RZ, 0xb8, !PT ;  /* 0x0040000003037812 */ /* 0x000fca00078eb8ff */
[----:B------:R1:W-:Y:S02]  /*10f0*/  STS [UR20+0x8], R3 ;  /* 0x00000803ff007988 */ /* 0x0003e40008000814 */
.L_x_43:
[----:B------:R-:W-:Y:S05]  /*1100*/  BSYNC B5 ;  /* 0x0000000000057941 */ /* 0x000fea0003800000 */
.L_x_40:
[----:B-1-3--:R-:W1:Y:S02]  /*1110*/  @!P2 LDS R3, [UR20+0x8] ;  /* 0x00000814ff03a984 */ /* 0x00ae640008000800 */
[----:B-1----:R-:W-:-:S05]  /*1120*/  @!P2 LOP3.LUT R3, R3, 0x8000, RZ, 0xb8, !PT ;  /* 0x000080000303a812 */ /* 0x002fca00078eb8ff */
[----:B------:R1:W-:Y:S02]  /*1130*/  @!P2 STS [UR20+0x8], R3 ;  /* 0x00000803ff00a988 */ /* 0x0003e40008000814 */
.L_x_44:
[----:B------:R-:W-:Y:S05]  /*1140*/  BSYNC B4 ;  /* 0x0000000000047941 */ /* 0x000fea0003800000 */
.L_x_39:
[----:B------:R-:W-:Y:S05]  /*1150*/  WARPSYNC.ALL ;  /* 0x0000000000007948 */ /* 0x000fea0003800000 */
[----:B------:R-:W-:Y:S01]  /*1160*/  UIADD3 UR5, UR5, 0x100, URZ ;  /* 0x0000010005057890 */ /* 0x000fe2000fffe03f */
[----:B------:R-:W-:Y:S02]  /*1170*/  ISETP.GE.AND P1, PT, R12, 0x1, PT ;  /* 0x000000010c00780c */ /* 0x000fe40003f26270 */
[----:B------:R-:W-:Y:S02]  /*1180*/  CS2R R24, SRZ ;  /* 0x0000000000187805 */ /* 0x000fe4000001ff00 */
[----:B------:R-:W-:Y:S01]  /*1190*/  CS2R R26, SRZ ;  /* 0x00000000001a7805 */ /* 0x000fe2000001ff00 */
[----:B------:R-:W-:Y:S01]  /*11a0*/  UIADD3 UR26, UP0, UR5, UR26, URZ ;  /* 0x0000001a051a7290 */ /* 0x000fe2000ff1e03f */
[----:B------:R-:W-:-:S02]  /*11b0*/  CS2R R28, SRZ ;  /* 0x00000000001c7805 */ /* 0x000fc4000001ff00 */
[----:B------:R-:W-:Y:S02]  /*11c0*/  CS2R R30, SRZ ;  /* 0x00000000001e7805 */ /* 0x000fe4000001ff00 */
[----:B------:R-:W-:Y:S01]  /*11d0*/  CS2R R32, SRZ ;  /* 0x0000000000207805 */ /* 0x000fe2000001ff00 */
[----:B------:R-:W-:Y:S01]  /*11e0*/  ULEA.HI.X.SX32 UR27, UR5, UR27, 0x1, UP0 ;  /* 0x0000001b051b7291 */ /* 0x000fe200080f0e3f */
[----:B------:R-:W-:Y:S02]  /*11f0*/  CS2R R34, SRZ ;  /* 0x0000000000227805 */ /* 0x000fe4000001ff00 */
[----:B------:R-:W-:Y:S02]  /*1200*/  CS2R R36, SRZ ;  /* 0x0000000000247805 */ /* 0x000fe4000001ff00 */
[----:B------:R-:W-:Y:S02]  /*1210*/  CS2R R38, SRZ ;  /* 0x0000000000267805 */ /* 0x000fe4000001ff00 */
[----:B------:R-:W-:-:S02]  /*1220*/  CS2R R40, SRZ ;  /* 0x0000000000287805 */ /* 0x000fc4000001ff00 */
[----:B------:R-:W-:Y:S02]  /*1230*/  CS2R R42, SRZ ;  /* 0x00000000002a7805 */ /* 0x000fe4000001ff00 */
[----:B------:R-:W-:Y:S02]  /*1240*/  CS2R R44, SRZ ;  /* 0x00000000002c7805 */ /* 0x000fe4000001ff00 */
        /* <DEDUP_REMOVED lines=9> */
[----:B------:R-:W-:Y:S01]  /*12e0*/  CS2R R64, SRZ ;  /* 0x0000000000407805 */ /* 0x000fe2000001ff00 */
[----:B------:R-:W-:Y:S01]  /*12f0*/  IMAD.MOV.U32 R66, RZ, RZ, RZ ;  /* 0x000000ffff427224 */ /* 0x000fe200078e00ff */
[----:B------:R-:W-:Y:S06]  /*1300*/  @P0 BRA `(.L_x_45) ;  /* 0x0000000000280947 */ /* 0x000fec0003800000 */
[----:B-1-3--:R-:W1:Y:S01]  /*1310*/  S2R R3, SR_LANEID ;  /* 0x0000000000037919 */ /* 0x00ae620000000000 */
[----:B------:R-:W-:Y:S05]  /*1320*/  WARPSYNC.ALL ;  /* 0x0000000000007948 */ /* 0x000fea0003800000 */
[----:B-1----:R-:W-:-:S05]  /*1330*/  IMAD.SHL.U32 R6, R3, 0x4, RZ ;  /* 0x0000000403067824 */ /* 0x002fca00078e00ff */
[----:B------:R-:W1:Y:S01]  /*1340*/  LDS R3, [R6+UR20] ;  /* 0x0000001406037984 */ /* 0x000e620008000800 */
[----:B----4-:R-:W-:-:S05]  /*1350*/  IADD3 R4, P3, R6, UR26, RZ ;  /* 0x0000001a06047c10 */ /* 0x010fca000ff7e0ff */
[----:B------:R-:W-:-:S05]  /*1360*/  IMAD.X R5, RZ, RZ, UR27, P3 ;  /* 0x0000001bff057e24 */ /* 0x000fca00098e06ff */
[----:B-1----:R1:W3:Y:S01]  /*1370*/  ATOMG.E.EXCH.STRONG.GPU PT, RZ, [R4], R3 ;  /* 0x0000000304ff73a8 */ /* 0x0022e200041ee100 */
[----:B------:R-:W-:-:S04]  /*1380*/  DEPBAR {5,4,3,2,1,0} ;  /* 0x0000003f0000791a */ /* 0x000fc80000000000 */
[----:B------:R1:W-:Y:S01]  /*1390*/  UTMACCTL.IV [UR26] ;  /* 0x000000001a0079b9 */ /* 0x0003e20008000000 */
[----:B------:R-:W-:Y:S01]  /*13a0*/  NOP ;  /* 0x0000000000007918 */ /* 0x000fe20000000000 */
.L_x_45:
[----:B------:R-:W-:Y:S05]  /*13b0*/  @P0 BRA `(.L_x_46) ;  /* 0x00000000000c0947 */ /* 0x000fea0003800000 */
[----:B------:R0:W-:Y:S01]  /*13c0*/  UTMACMDFLUSH ;  /* 0x00000000000079b7 */ /* 0x0001e20000000000 */
[----:B------:R-:W-:Y:S05]  /*13d0*/  @P0 BRA `(.L_x_46) ;  /* 0x0000000000040947 */ /* 0x000fea0003800000 */
[----:B------:R-:W-:-:S04]  /*13e0*/  DEPBAR.LE SB0, 0x0 ;  /* 0x000080000000791a */ /* 0x000fc80000000000 */
.L_x_46:
[----:B------:R-:W-:Y:S05]  /*13f0*/  WARPSYNC.ALL ;  /* 0x0000000000007948 */ /* 0x000fea0003800000 */
[----:B---3--:R-:W-:Y:S01]  /*1400*/  BAR.SYNC.DEFER_BLOCKING 0x0 ;  /* 0x0000000000007b1d */ /* 0x008fe20000010000 */
[----:B------:R-:W-:Y:S01]  /*1410*/  USHF.L.U32 UR15, UR21, 0x7, URZ ;  /* 0x00000007150f7899 */ /* 0x000fe2000800063f */
[----:B------:R-:W-:Y:S01]  /*1420*/  IMAD.MOV.U32 R67, RZ, RZ, RZ ;  /* 0x000000ffff437224 */ /* 0x000fe200078e00ff */
[----:B------:R-:W-:Y:S02]  /*1430*/  CS2R R68, SRZ ;  /* 0x0000000000447805 */ /* 0x000fe4000001ff00 */
[----:B------:R-:W-:-:S02]  /*1440*/  CS2R R70, SRZ ;  /* 0x0000000000467805 */ /* 0x000fc4000001ff00 */
[----:B------:R-:W-:Y:S01]  /*1450*/  CS2R R72, SRZ ;  /* 0x0000000000487805 */ /* 0x000fe2000001ff00 */
[----:B------:R-:W-:Y:S01]  /*1460*/  VOTEU.ALL UP0, P2 ;  /* 0x00000000003f7886 */ /* 0x000fe20001000000 */
[----:B------:R-:W-:Y:S01]  /*1470*/  UMOV UR6, 0x1 ;  /* 0x0000000100067882 */ /* 0x000fe20000000000 */
[----:B------:R-:W-:Y:S01]  /*1480*/  VOTEU.ALL UP1, P2 ;  /* 0x00000000003f7886 */ /* 0x000fe20001020000 */
[----:B------:R-:W-:Y:S01]  /*1490*/  VOTEU.ALL UP2, P2 ;  /* 0x00000000003f7886 */ /* 0x000fe20001040000 */
[----:B------:R-:W-:Y:S01]  /*14a0*/  VOTEU.ALL UP3, P2 ;  /* 0x00000000003f7886 */ /* 0x000fe20001060000 */
[----:B------:R-:W-:-:S04]  /*14b0*/  @!UP0 UIADD3 UR8, -UR6, 0x100000, URZ ;  /* 0x0010000006088890 */ /* 0x000fc8000fffe13f */
[----:B------:R-:W-:Y:S02]  /*14c0*/  @!UP0 USHF.L.U32 UR9, UR8, 0xb, URZ ;  /* 0x0000000b08098899 */ /* 0x000fe4000800063f */
[----:B------:R-:W-:Y:S01]  /*14d0*/  @!UP0 USHF.L.U32 UR8, UR8, 0x1, URZ ;  /* 0x0000000108088899 */ /* 0x000fe2000800063f */
[----:B------:R-:W-:Y:S01]  /*14e0*/  CS2R R74, SRZ ;  /* 0x00000000004a7805 */ /* 0x000fe2000001ff00 */
        /* <DEDUP_REMOVED lines=12> */
[----:B------:R-:W-:Y:S01]  /*15b0*/  VOTEU.ALL UP0, P2 ;  /* 0x00000000003f7886 */ /* 0x000fe20001000000 */
[----:B------:R-:W-:Y:S02]  /*15c0*/  CS2R R82, SRZ ;  /* 0x0000000000527805 */ /* 0x000fe4000001ff00 */
[----:B------:R-:W-:Y:S02]  /*15d0*/  CS2R R84, SRZ ;  /* 0x0000000000547805 */ /* 0x000fe4000001ff00 */
[----:B------:R-:W-:Y:S01]  /*15e0*/  CS2R R86, SRZ ;  /* 0x0000000000567805 */ /* 0x000fe2000001ff00 */
[----:B------:R-:W3:Y:S02]  /*15f0*/  FENCE.VIEW.ASYNC.S ;  /* 0x00000000000073c6 */ /* 0x000ee40000000000 */
[----:B---3--:R-:W3:Y:S02]  /*1600*/  @!UP0 SYNCS.EXCH.64 URZ, [UR20+0x18000], UR8 ;  /* 0x01800008143f85b2 */ /* 0x008ee40008000100 */
[----:B---3--:R-:W-:Y:S06]  /*1610*/  BAR.SYNC.DEFER_BLOCKING 0x0 ;  /* 0x0000000000007b1d */ /* 0x008fec0000010000 */
[----:B------:R3:W4:Y:S02]  /*1620*/  @!UP1 SYNCS.EXCH.64 URZ, [UR20+0x18008], UR10 ;  /* 0x0180080a143f95b2 */ /* 0x0007240008000100 */
[----:B----4-:R-:W-:Y:S01]  /*1630*/  BAR.SYNC.DEFER_BLOCKING 0x0 ;  /* 0x0000000000007b1d */ /* 0x010fe20000010000 */
[----:B---3--:R-:W-:-:S05]  /*1640*/  USHF.L.U32 UR11, UR32, 0x6, URZ ;  /* 0x00000006200b7899 */ /* 0x008fca000800063f */
[----:B------:R3:W4:Y:S02]  /*1650*/  @!UP2 SYNCS.EXCH.64 URZ, [UR20+0x18010], UR12 ;  /* 0x0180100c143fa5b2 */ /* 0x0007240008000100 */
[----:B----4-:R-:W-:Y:S06]  /*1660*/  BAR.SYNC.DEFER_BLOCKING 0x0 ;  /* 0x0000000000007b1d */ /* 0x010fec0000010000 */
[----:B------:R3:W4:Y:S01]  /*1670*/  @!UP3 SYNCS.EXCH.64 URZ, [UR20+0x18018], UR6 ;  /* 0x01801806143fb5b2 */ /* 0x0007220008000100 */
[----:B------:R-:W-:Y:S05]  /*1680*/  @!P1 BRA `(.L_x_47) ;  /* 0x0000000400889947 */ /* 0x000fea0003800000 */
        /* <DEDUP_REMOVED lines=31> */
[----:B------:R-:W-:Y:S01]  /*1880*/  CS2R R86, SRZ ;  /* 0x0000000000567805 */ /* 0x000fe2000001ff00 */
[----:B------:R-:W-:Y:S01]  /*1890*/  UMOV UR5, URZ ;  /* 0x0000003f00057c82 */ /* 0x000fe20008000000 */
[----:B------:R-:W-:-:S05]  /*18a0*/  UMOV UR10, URZ ;  /* 0x0000003f000a7c82 */ /* 0x000fca0008000000 */
.L_x_49:
[----:B----4-:R-:W-:Y:S01]  /*18b0*/  BAR.SYNC.DEFER_BLOCKING 0x0 ;  /* 0x0000000000007b1d */ /* 0x010fe20000010000 */
[----:B------:R-:W-:Y:S01]  /*18c0*/  ULEA UR18, UR5, UR20, 0x3 ;  /* 0x0000001405127291 */ /* 0x000fe2000f8e183f */
[----:B-1----:R-:W-:Y:S01]  /*18d0*/  @!P2 IMAD.MOV.U32 R3, RZ, RZ, 0x6000 ;  /* 0x00006000ff03a424 */ /* 0x002fe200078e00ff */
[----:B------:R-:W-:Y:S01]  /*18e0*/  ELECT P0, URZ, PT ;  /* 0x00000000003f782f */ /* 0x000fe20003800000 */
[----:B------:R-:W-:-:S03]  /*18f0*/  ULEA UR8, UR5, UR20, 0xd ;  /* 0x0000001405087291 */ /* 0x000fc6000f8e683f */
[----:B------:R-:W-:Y:S02]  /*1900*/  ISETP.LT.U32.AND P0, PT, R2, 0x20, P0 ;  /* 0x000000200200780c */ /* 0x000fe40000701070 */
[----:B------:R-:W-:Y:S01]  /*1910*/  ELECT P1, URZ, PT ;  /* 0x00000000003f782f */ /* 0x000fe20003820000 */
[----:B------:R-:W-:-:S03]  /*1920*/  UIADD3 UR8, UR8, 0x10000, URZ ;  /* 0x0001000008087890 */ /* 0x000fc6000fffe03f */
[----:B------:R-:W-:Y:S01]  /*1930*/  ISETP.LT.U32.AND P1, PT, R2, 0x20, P1 ;  /* 0x000000200200780c */ /* 0x000fe20000f21070 */
[----:B---3--:R-:W-:Y:S01]  /*1940*/  ULEA UR12, UR5, UR20, 0xe ;  /* 0x00000014050c7291 */ /* 0x008fe2000f8e703f */
[----:B------:R-:W-:-:S05]  /*1950*/  UMOV UR14, UR10 ;  /* 0x0000000a000e7c82 */ /* 0x000fca0008000000 */
[----:B------:R-:W-:Y:S01]  /*1960*/  VOTEU.ANY UP0, P0 ;  /* 0x00000000003f7886 */ /* 0x000fe20000000100 */
[----:B------:R-:W-:Y:S01]  /*1970*/  VOTEU.ANY UP2, P0 ;  /* 0x00000000003f7886 */ /* 0x000fe20000040100 */
[----:B------:R1:W-:Y:S03]  /*1980*/  @!P2 SYNCS.ARRIVE.TRANS64 RZ, [UR18+0x18000], R3 ;  /* 0x01800003ffffa9a7 */ /* 0x0003e60008000012 */
[----:B------:R-:W-:Y:S01]  /*1990*/  @UP0 UIADD3 UR9, UR18, 0x18000, URZ ;  /* 0x0001800012090890 */ /* 0x000fe2000fffe03f */
[----:B------:R-:W-:Y:S01]  /*19a0*/  @UP0 UMOV UR6, UR22 ;  /* 0x0000001600060c82 */ /* 0x000fe20008000000 */
[----:B------:R-:W-:Y:S01]  /*19b0*/  @UP0 UMOV UR7, UR23 ;  /* 0x0000001700070c82 */ /* 0x000fe20008000000 */
[----:B------:R-:W-:Y:S01]  /*19c0*/  BAR.SYNC.DEFER_BLOCKING 0x0 ;  /* 0x0000000000007b1d */ /* 0x000fe20000010000 */
[----:B-1----:R-:W-:-:S05]  /*19d0*/  IMAD.U32 R3, RZ, RZ, UR4 ;  /* 0x00000004ff037e24 */ /* 0x002fca000f8e00ff */
[----:B------:R-:W-:Y:S01]  /*19e0*/  VOTEU.ANY UP1, P1 ;  /* 0x00000000003f7886 */ /* 0x000fe20000820100 */
[----:B------:R-:W-:Y:S01]  /*19f0*/  VOTEU.ANY UP3, P1 ;  /* 0x00000000003f7886 */ /* 0x000fe20000860100 */
[----:B------:R-:W-:-:S03]  /*1a00*/  SHF.L.U32 R3, R3, 0x1f, RZ ;  /* 0x0000001f03037819 */ /* 0x000fc600000006ff */
[----:B------:R-:W-:Y:S01]  /*1a10*/  @UP1 UIADD3 UR13, UR18, 0x18000, URZ ;  /* 0x00018000120d1890 */ /* 0x000fe2000fffe03f */
[----:B------:R-:W-:Y:S01]  /*1a20*/  @UP1 UMOV UR16, UR24 ;  /* 0x0000001800101c82 */ /* 0x000fe20008000000 */
[----:B------:R-:W-:Y:S01]  /*1a30*/  @UP1 UMOV UR17, UR25 ;  /* 0x0000001900111c82 */ /* 0x000fe20008000000 */
[----:B------:R1:W-:Y:S01]  /*1a40*/  @UP2 UTMALDG.2D [UR8], [UR6] ;  /* 0x00000008060025b4 */ /* 0x0003e20008008000 */
[----:B------:R3:W-:Y:S06]  /*1a50*/  MEMBAR.ALL.CTA ;  /* 0x0000000000007992 */ /* 0x0007ec0000008000 */
[----:B---3--:R-:W3:Y:S02]  /*1a60*/  FENCE.VIEW.ASYNC.S ;  /* 0x00000000000073c6 */ /* 0x008ee40000000000 */
[----:B---3--:R-:W-:Y:S06]  /*1a70*/  BAR.SYNC.DEFER_BLOCKING 0x0 ;  /* 0x0000000000007b1d */ /* 0x008fec0000010000 */
[----:B------:R1:W-:Y:S02]  /*1a80*/  @UP3 UTMALDG.2D [UR12], [UR16] ;  /* 0x0000000c100035b4 */ /* 0x0003e40008008000 */
[----:B------:R-:W-:Y:S06]  /*1a90*/  BAR.SYNC.DEFER_BLOCKING 0x0 ;  /* 0x0000000000007b1d */ /* 0x000fec0000010000 */
[----:B------:R-:W3:Y:S02]  /*1aa0*/  SYNCS.PHASECHK.TRANS64.TRYWAIT P0, [UR18+0x18000], R3 ;  /* 0x01800003ff0075a7 */ /* 0x000ee40008000152 */
[----:B-1-3--:R-:W-:Y:S05]  /*1ab0*/  @!P0 BRA `(.L_x_48) ;  /* 0x0000000400c88947 */ /* 0x00afea0003800000 */
.L_x_50:
[----:B------:R-:W-:Y:S01]  /*1ac0*/  USHF.R.U32.HI UR18, URZ, 0x4, UR12 ;  /* 0x000000043f127899 */ /* 0x000fe2000801160c */
[----:B------:R-:W-:Y:S02]  /*1ad0*/  WARPGROUP.DEPBAR.LE gsb0, 0x0 ;  /* 0x00008000000079c5 */ /* 0x000fe40000010000 */
[----:B------:R-:W-:Y:S01]  /*1ae0*/  USHF.R.U32.HI UR16, URZ, 0x4, UR8 ;  /* 0x000000043f107899 */ /* 0x000fe20008011608 */
[----:B------:R-:W-:Y:S01]  /*1af0*/  WARPGROUP.ARRIVE ;  /* 0x00000000000079c5 */ /* 0x000fe20000000000 */
[----:B------:R-:W-:Y:S01]  /*1b00*/  USGXT.U32 UR18, UR18, 0xe ;  /* 0x0000000e1212789a */ /* 0x000fe20008000000 */
[----:B------:R-:W1:Y:S01]  /*1b10*/  LDC R3, c[0x0][0x230] ;  /* 0x00008c00ff037b82 */ /* 0x000e620000000800 */
[----:B------:R-:W-:Y:S01]  /*1b20*/  USGXT.U32 UR16, UR16, 0xe ;  /* 0x0000000e1010789a */ /* 0x000fe20008000000 */
[----:B------:R-:W-:Y:S01]  /*1b30*/  UMOV UR19, 0x40000040 ;  /* 0x4000004000137882 */ /* 0x000fe20000000000 */
[----:B------:R-:W-:Y:S01]  /*1b40*/  UMOV UR17, 0x40000040 ;  /* 0x4000004000117882 */ /* 0x000fe20000000000 */
[----:B------:R-:W-:Y:S01]  /*1b50*/  UMOV UR6, URZ ;  /* 0x0000003f00067c82 */ /* 0x000fe20008000000 */
[----:B------:R-:W-:Y:S01]  /*1b60*/  UMOV UR7, URZ ;  /* 0x0000003f00077c82 */ /* 0x000fe20008000000 */
[----:B------:R-:W-:-:S02]  /*1b70*/  UIADD3 UR10, UR10, 0x40, URZ ;  /* 0x000000400a0a7890 */ /* 0x000fc4000fffe03f */
[----:B------:R-:W-:Y:S02]  /*1b80*/  UIADD3 UR5, UR5, 0x1, URZ ;  /* 0x0000000105057890 */ /* 0x000fe4000fffe03f */
[----:B------:R-:W-:Y:S01]  /*1b90*/  HGMMA.64x128x16.F32.BF16 R24, gdesc[UR16], R24 ;  /* 0x01e00000101879f0 */ /* 0x000fe20008701818 */
[----:B------:R-:W-:Y:S02]  /*1ba0*/  UIADD3 UR18, UP1, UR18, 0x2, URZ ;  /* 0x0000000212127890 */ /* 0x000fe4000ff3e03f */
[----:B------:R-:W-:Y:S02]  /*1bb0*/  UIADD3 UR16, UP0, UR16, 0x2, URZ ;  /* 0x0000000210107890 */ /* 0x000fe4000ff1e03f */
[----:B------:R-:W-:Y:S02]  /*1bc0*/  UIADD3.X UR19, UR7, 0x40000040, URZ, UP1, !UPT ;  /* 0x4000004007137890 */ /* 0x000fe40008ffe43f */
[----:B------:R-:W-:Y:S02]  /*1bd0*/  UIADD3.X UR17, UR6, 0x40000040, URZ, UP0, !UPT ;  /* 0x4000004006117890 */ /* 0x000fe400087fe43f */
[----:B------:R-:W-:-:S02]  /*1be0*/  UIADD3.64 UR30, UR18, 0x2, URZ ;  /* 0x00000002121e7897 */ /* 0x000fc4000fffe03f */
[----:B------:R-:W-:Y:S02]  /*1bf0*/  UIADD3.64 UR28, UR16, 0x2, URZ ;  /* 0x00000002101c7897 */ /* 0x000fe4000fffe03f */
[----:B------:R-:W-:Y:S01]  /*1c00*/  UISETP.NE.U32.AND UP0, UPT, UR5, 0x4, UPT ;  /* 0x000000040500788c */ /* 0x000fe2000bf05070 */
[----:B-1----:R-:W-:-:S03]  /*1c10*/  ISETP.LE.AND P0, PT, R3, UR10, PT ;  /* 0x0000000a03007c0c */ /* 0x002fc6000bf03270 */
[----:B------:R-:W-:Y:S02]  /*1c20*/  USEL UR6, URZ, 0x1, UP0 ;  /* 0x000000013f067887 */ /* 0x000fe40008000000 */
[----:B------:R-:W-:Y:S02]  /*1c30*/  USEL UR5, UR5, URZ, UP0 ;  /* 0x0000003f05057287 */ /* 0x000fe40008000000 */
[----:B------:R-:W-:Y:S01]  /*1c40*/  ULOP3.LUT UR4, UR4, UR6, URZ, 0x3c, !UPT ;  /* 0x0000000604047292 */ /* 0x000fe2000f8e3c3f */
[----:B------:R-:W-:Y:S01]  /*1c50*/  HGMMA.64x128x16.F32.BF16 R24, gdesc[UR16], R24 ;  /* 0x01e00000101879f0 */ /* 0x000fe20008701818 */
[----:B------:R-:W-:Y:S02]  /*1c60*/  UIADD3.64 UR18, UR18, 0x4, URZ ;  /* 0x0000000412127897 */ /* 0x000fe4000fffe03f */
[----:B------:R-:W-:-:S09]  /*1c70*/  UIADD3.64 UR16, UR16, 0x4, URZ ;  /* 0x0000000410107897 */ /* 0x000fd2000fffe03f */
[----:B------:R-:W-:-:S12]  /*1c80*/  HGMMA.64x128x16.F32.BF16 R24, gdesc[UR28], R24 ;  /* 0x01e000001c1879f0 */ /* 0x000fd80008701818 */
[----:B------:R-:W-:Y:S01]  /*1c90*/  HGMMA.64x128x16.F32.BF16 R24, gdesc[UR16], R24, gsb0 ;  /* 0x01e00000101879f0 */ /* 0x000fe20008001818 */
[----:B------:R-:W-:Y:S05]  /*1ca0*/  @!P0 BRA `(.L_x_49) ;  /* 0xfffffffc00008947 */ /* 0x000fea000383ffff */
.L_x_47:
[----:B------:R-:W-:Y:S02]  /*1cb0*/  WARPGROUP.DEPBAR.LE gsb0, 0x0 ;  /* 0x00008000000079c5 */ /* 0x000fe40000010000 */
[----:B----4-:R-:W-:Y:S01]  /*1cc0*/  BAR.SYNC.DEFER_BLOCKING 0x0 ;  /* 0x0000000000007b1d */ /* 0x010fe20000010000 */
[C---:B-1----:R-:W-:Y:S01]  /*1cd0*/  IMAD.SHL.U32 R3, R0.reuse, 0x80, RZ ;  /* 0x0000008000037824 */ /* 0x042fe200078e00ff */
[----:B------:R-:W-:Y:S01]  /*1ce0*/  ELECT P0, URZ, PT ;  /* 0x00000000003f782f */ /* 0x000fe20003800000 */
[----:B------:R-:W-:Y:S01]  /*1cf0*/  IMAD.SHL.U32 R4, R0, 0x10, RZ ;  /* 0x0000001000047824 */ /* 0x000fe200078e00ff */
[----:B------:R-:W-:Y:S02]  /*1d00*/  F2FP.BF16.F32.PACK_AB R24, R25, R24 ;  /* 0x000000181918723e */ /* 0x000fe400000010ff */
[----:B------:R-:W-:Y:S01]  /*1d10*/  LOP3.LUT R3, R3, 0x780, RZ, 0xc0, !PT ;  /* 0x0000078003037812 */ /* 0x000fe200078ec0ff */
[----:B------:R-:W-:Y:S01]  /*1d20*/  UMOV UR10, UR11 ;  /* 0x0000000b000a7c82 */ /* 0x000fe20008000000 */
[----:B------:R-:W-:-:S02]  /*1d30*/  F2FP.BF16.F32.PACK_AB R25, R27, R26 ;  /* 0x0000001a1b19723e */ /* 0x000fc400000010ff */
[----:B------:R-:W-:Y:S02]  /*1d40*/  LOP3.LUT R3, R3, 0x70, R4, 0xf8, !PT ;  /* 0x0000007003037812 */ /* 0x000fe400078ef804 */
[--C-:B------:R-:W-:Y:S02]  /*1d50*/  SHF.R.U32.HI R4, RZ, 0x5, R0.reuse ;  /* 0x00000005ff047819 */ /* 0x100fe40000011600 */
[----:B------:R-:W-:Y:S01]  /*1d60*/  LOP3.LUT R3, R3, 0x10, R0, 0x78, !PT ;  /* 0x0000001003037812 */ /* 0x000fe200078e7800 */
[----:B------:R-:W-:Y:S01]  /*1d70*/  IMAD.SHL.U32 R0, R0, 0x40, RZ ;  /* 0x0000004000007824 */ /* 0x000fe200078e00ff */
[----:B------:R-:W-:Y:S02]  /*1d80*/  R2UR UR5, R4 ;  /* 0x00000000040572ca */ /* 0x000fe400000e0000 */
[----:B------:R-:W-:Y:S02]  /*1d90*/  F2FP.BF16.F32.PACK_AB R56, R57, R56 ;  /* 0x000000383938723e */ /* 0x000fe400000010ff */
[----:B------:R-:W-:-:S02]  /*1da0*/  LOP3.LUT R0, R3, 0x1800, R0, 0xf8, !PT ;  /* 0x0000180003007812 */ /* 0x000fc400078ef800 */
[----:B------:R-:W-:Y:S01]  /*1db0*/  ISETP.LT.U32.AND P0, PT, R2, 0x40, P0 ;  /* 0x000000400200780c */ /* 0x000fe20000701070 */
[----:B------:R-:W1:Y:S02]  /*1dc0*/  @!P2 SYNCS.CCTL.IV [UR20+0x18000] ;  /* 0x01800000ff00a9b1 */ /* 0x000e640008000014 */
[----:B-1----:R-:W-:Y:S01]  /*1dd0*/  BAR.SYNC.DEFER_BLOCKING 0x0 ;  /* 0x0000000000007b1d */ /* 0x002fe20000010000 */
[C---:B------:R-:W-:Y:S01]  /*1de0*/  LOP3.LUT R3, R0.reuse, 0x20, RZ, 0x3c, !PT ;  /* 0x0000002000037812 */ /* 0x040fe200078e3cff */
[C---:B------:R-:W-:Y:S01]  /*1df0*/  VIADD R2, R0.reuse, UR20 ;  /* 0x0000001400027c36 */ /* 0x040fe20008000000 */
[----:B------:R-:W-:Y:S01]  /*1e00*/  LOP3.LUT R4, R0, 0x40, RZ, 0x3c, !PT ;  /* 0x0000004000047812 */ /* 0x000fe200078e3cff */
[----:B------:R-:W-:Y:S01]  /*1e10*/  ULOP3.LUT UR5, UR5, 0x1, URZ, 0xc0, !UPT ;  /* 0x0000000105057892 */ /* 0x000fe2000f8ec03f */
[----:B------:R-:W-:Y:S01]  /*1e20*/  F2FP.BF16.F32.PACK_AB R26, R29, R28 ;  /* 0x0000001c1d1a723e */ /* 0x000fe200000010ff */
[----:B------:R-:W-:Y:S01]  /*1e30*/  VIADD R3, R3, UR20 ;  /* 0x0000001403037c36 */ /* 0x000fe20008000000 */
[----:B------:R-:W-:Y:S01]  /*1e40*/  F2FP.BF16.F32.PACK_AB R27, R31, R30 ;  /* 0x0000001e1f1b723e */ /* 0x000fe200000010ff */
[----:B------:R-:W-:Y:S01]  /*1e50*/  VIADD R4, R4, UR20 ;  /* 0x0000001404047c36 */ /* 0x000fe20008000000 */
[----:B------:R-:W-:Y:S01]  /*1e60*/  F2FP.BF16.F32.PACK_AB R32, R33, R32 ;  /* 0x000000202120723e */ /* 0x000fe200000010ff */
[----:B------:R-:W-:Y:S01]  /*1e70*/  ULEA UR9, UR5, UR15, 0x6 ;  /* 0x0000000f05097291 */ /* 0x000fe2000f8e303f */
[----:B------:R-:W-:Y:S01]  /*1e80*/  F2FP.BF16.F32.PACK_AB R57, R59, R58 ;  /* 0x0000003a3b39723e */ /* 0x000fe200000010ff */
[----:B------:R-:W-:Y:S01]  /*1e90*/  ULEA UR8, UR5, UR20, 0xd ;  /* 0x0000001405087291 */ /* 0x000fe2000f8e683f */
[----:B------:R-:W-:Y:S01]  /*1ea0*/  F2FP.BF16.F32.PACK_AB R33, R35, R34 ;  /* 0x000000222321723e */ /* 0x000fe200000010ff */
[----:B------:R-:W-:Y:S01]  /*1eb0*/  VOTEU.ANY UP0, P0 ;  /* 0x00000000003f7886 */ /* 0x000fe20000000100 */
[----:B------:R-:W-:Y:S01]  /*1ec0*/  F2FP.BF16.F32.PACK_AB R58, R61, R60 ;  /* 0x0000003c3d3a723e */ /* 0x000fe200000010ff */
[----:B------:R-:W-:Y:S01]  /*1ed0*/  VOTEU.ANY UP1, P0 ;  /* 0x00000000003f7886 */ /* 0x000fe20000020100 */
[----:B------:R-:W-:-:S02]  /*1ee0*/  F2FP.BF16.F32.PACK_AB R59, R63, R62 ;  /* 0x0000003e3f3b723e */ /* 0x000fc400000010ff */
[----:B------:R-:W-:Y:S01]  /*1ef0*/  F2FP.BF16.F32.PACK_AB R64, R65, R64 ;  /* 0x000000404140723e */ /* 0x000fe200000010ff */
[----:B---3--:R-:W-:Y:S01]  /*1f00*/  @UP0 UMOV UR6, UR26 ;  /* 0x0000001a00060c82 */ /* 0x008fe20008000000 */
[----:B------:R-:W-:Y:S01]  /*1f10*/  LOP3.LUT R0, R0, 0x60, RZ, 0x3c, !PT ;  /* 0x0000006000007812 */ /* 0x000fe200078e3cff */
[----:B------:R-:W-:Y:S01]  /*1f20*/  @UP0 UMOV UR7, UR27 ;  /* 0x0000001b00070c82 */ /* 0x000fe20008000000 */
[----:B------:R-:W-:Y:S01]  /*1f30*/  F2FP.BF16.F32.PACK_AB R34, R37, R36 ;  /* 0x000000242522723e */ /* 0x000fe200000010ff */
[----:B------:R-:W1:Y:S02]  /*1f40*/  @!P2 SYNCS.CCTL.IV [UR20+0x18008] ;  /* 0x01800800ff00a9b1 */ /* 0x000e640008000014 */
[----:B-1----:R-:W-:Y:S01]  /*1f50*/  BAR.SYNC.DEFER_BLOCKING 0x0 ;  /* 0x0000000000007b1d */ /* 0x002fe20000010000 */
[----:B------:R-:W-:Y:S01]  /*1f60*/  F2FP.BF16.F32.PACK_AB R35, R39, R38 ;  /* 0x000000262723723e */ /* 0x000fe200000010ff */
[----:B------:R-:W-:Y:S01]  /*1f70*/  VIADD R0, R0, UR20 ;  /* 0x0000001400007c36 */ /* 0x000fe20008000000 */
[----:B------:R-:W-:-:S02]  /*1f80*/  F2FP.BF16.F32.PACK_AB R40, R41, R40 ;  /* 0x000000282928723e */ /* 0x000fc400000010ff */
[----:B------:R-:W-:Y:S02]  /*1f90*/  F2FP.BF16.F32.PACK_AB R65, R67, R66 ;  /* 0x000000424341723e */ /* 0x000fe400000010ff */
[----:B------:R-:W-:Y:S02]  /*1fa0*/  F2FP.BF16.F32.PACK_AB R41, R43, R42 ;  /* 0x0000002a2b29723e */ /* 0x000fe400000010ff */
[----:B------:R-:W-:Y:S02]  /*1fb0*/  F2FP.BF16.F32.PACK_AB R66, R69, R68 ;  /* 0x000000444542723e */ /* 0x000fe400000010ff */
[----:B------:R-:W-:Y:S02]  /*1fc0*/  F2FP.BF16.F32.PACK_AB R67, R71, R70 ;  /* 0x000000464743723e */ /* 0x000fe400000010ff */
[----:B------:R-:W-:Y:S02]  /*1fd0*/  F2FP.BF16.F32.PACK_AB R72, R73, R72 ;  /* 0x000000484948723e */ /* 0x000fe400000010ff */
[----:B------:R-:W-:-:S02]  /*1fe0*/  F2FP.BF16.F32.PACK_AB R42, R45, R44 ;  /* 0x0000002c2d2a723e */ /* 0x000fc400000010ff */
[----:B------:R-:W-:Y:S02]  /*1ff0*/  F2FP.BF16.F32.PACK_AB R43, R47, R46 ;  /* 0x0000002e2f2b723e */ /* 0x000fe400000010ff */
[----:B------:R-:W-:Y:S02]  /*2000*/  F2FP.BF16.F32.PACK_AB R48, R49, R48 ;  /* 0x000000303130723e */ /* 0x000fe400000010ff */
[----:B------:R-:W-:Y:S02]  /*2010*/  F2FP.BF16.F32.PACK_AB R73, R75, R74 ;  /* 0x0000004a4b49723e */ /* 0x000fe400000010ff */
[----:B------:R-:W-:Y:S01]  /*2020*/  F2FP.BF16.F32.PACK_AB R49, R51, R50 ;  /* 0x000000323331723e */ /* 0x000fe200000010ff */
[----:B------:R-:W1:Y:S02]  /*2030*/  @!P2 SYNCS.CCTL.IV [UR20+0x18010] ;  /* 0x01801000ff00a9b1 */ /* 0x000e640008000014 */
[----:B-1----:R-:W-:Y:S01]  /*2040*/  BAR.SYNC.DEFER_BLOCKING 0x0 ;  /* 0x0000000000007b1d */ /* 0x002fe20000010000 */
[----:B------:R-:W-:-:S02]  /*2050*/  F2FP.BF16.F32.PACK_AB R74, R77, R76 ;  /* 0x0000004c4d4a723e */ /* 0x000fc400000010ff */
[----:B------:R-:W-:Y:S02]  /*2060*/  F2FP.BF16.F32.PACK_AB R75, R79, R78 ;  /* 0x0000004e4f4b723e */ /* 0x000fe400000010ff */
[----:B------:R-:W-:Y:S02]  /*2070*/  F2FP.BF16.F32.PACK_AB R80, R81, R80 ;  /* 0x000000505150723e */ /* 0x000fe400000010ff */
[----:B------:R-:W-:Y:S02]  /*2080*/  F2FP.BF16.F32.PACK_AB R50, R53, R52 ;  /* 0x000000343532723e */ /* 0x000fe400000010ff */
[----:B------:R-:W-:Y:S02]  /*2090*/  F2FP.BF16.F32.PACK_AB R51, R55, R54 ;  /* 0x000000363733723e */ /* 0x000fe400000010ff */
[----:B------:R-:W-:Y:S02]  /*20a0*/  F2FP.BF16.F32.PACK_AB R81, R83, R82 ;  /* 0x000000525351723e */ /* 0x000fe400000010ff */
[----:B------:R-:W-:-:S02]  /*20b0*/  F2FP.BF16.F32.PACK_AB R82, R85, R84 ;  /* 0x000000545552723e */ /* 0x000fc400000010ff */
[----:B------:R-:W-:Y:S01]  /*20c0*/  F2FP.BF16.F32.PACK_AB R83, R87, R86 ;  /* 0x000000565753723e */ /* 0x000fe200000010ff */
[----:B------:R-:W1:Y:S02]  /*20d0*/  @!P2 SYNCS.CCTL.IV [UR20+0x18018] ;  /* 0x01801800ff00a9b1 */ /* 0x000e640008000014 */
[----:B-1----:R-:W-:Y:S04]  /*20e0*/  STSM.16.M88.4 [R2], R24 ;  /* 0x0000001802007844 */ /* 0x002fe80000000200 */
[----:B------:R-:W-:Y:S04]  /*20f0*/  STSM.16.M88.4 [R2+0x2000], R56 ;  /* 0x0020003802007844 */ /* 0x000fe80000000200 */
[----:B------:R-:W-:Y:S04]  /*2100*/  STSM.16.M88.4 [R3], R32 ;  /* 0x0000002003007844 */ /* 0x000fe80000000200 */
[----:B------:R-:W-:Y:S04]  /*2110*/  STSM.16.M88.4 [R3+0x2000], R64 ;  /* 0x0020004003007844 */ /* 0x000fe80000000200 */
[----:B------:R-:W-:Y:S04]  /*2120*/  STSM.16.M88.4 [R4], R40 ;  /* 0x0000002804007844 */ /* 0x000fe80000000200 */
[----:B------:R-:W-:Y:S04]  /*2130*/  STSM.16.M88.4 [R4+0x2000], R72 ;  /* 0x0020004804007844 */ /* 0x000fe80000000200 */
[----:B------:R-:W-:Y:S04]  /*2140*/  STSM.16.M88.4 [R0], R48 ;  /* 0x0000003000007844 */ /* 0x000fe80000000200 */
[----:B------:R-:W-:Y:S01]  /*2150*/  STSM.16.M88.4 [R0+0x2000], R80 ;  /* 0x0020005000007844 */ /* 0x000fe20000000200 */
[----:B------:R1:W-:Y:S06]  /*2160*/  MEMBAR.ALL.CTA ;  /* 0x0000000000007992 */ /* 0x0003ec0000008000 */
[----:B-1----:R-:W1:Y:S02]  /*2170*/  FENCE.VIEW.ASYNC.S ;  /* 0x00000000000073c6 */ /* 0x002e640000000000 */
[----:B-1----:R-:W-:Y:S06]  /*2180*/  BAR.SYNC.DEFER_BLOCKING 0x0 ;  /* 0x0000000000007b1d */ /* 0x002fec0000010000 */
[----:B------:R1:W-:Y:S01]  /*2190*/  @UP1 UTMASTG.2D [UR8], [UR6] ;  /* 0x00000008060013b5 */ /* 0x0003e20008008000 */
[----:B------:R0:W-:Y:S01]  /*21a0*/  UTMACMDFLUSH ;  /* 0x00000000000079b7 */ /* 0x0001e20000000000 */
[----:B------:R-:W-:-:S04]  /*21b0*/  DEPBAR.LE SB0, 0x0 ;  /* 0x000080000000791a */ /* 0x000fc80000000000 */
[----:B------:R-:W-:Y:S06]  /*21c0*/  BAR.SYNC.DEFER_BLOCKING 0x0 ;  /* 0x0000000000007b1d */ /* 0x000fec0000010000 */
[----:B-1----:R-:W-:Y:S05]  /*21d0*/  EXIT ;  /* 0x000000000000794d */ /* 0x002fea0003800000 */
.L_x_48:
[----:B------:R-:W1:Y:S02]  /*21e0*/  SYNCS.PHASECHK.TRANS64.TRYWAIT P0, [UR18+0x18000], R3 ;  /* 0x01800003ff0075a7 */ /* 0x000e640008000152 */
[----:B-1----:R-:W-:Y:S05]  /*21f0*/  @!P0 BRA `(.L_x_48) ;  /* 0xfffffffc00f88947 */ /* 0x002fea000383ffff */
[----:B------:R-:W-:Y:S05]  /*2200*/  BRA `(.L_x_50) ;  /* 0xfffffff8002c7947 */ /* 0x000fea000383ffff */
.L_x_51:
[----:B------:R-:W-:-:S00]  /*2210*/  BRA `(.L_x_51) ;  /* 0xfffffffc00fc7947 */ /* 0x000fc0000383ffff */
[----:B------:R-:W-:-:S00]  /*2220*/  NOP ;  /* 0x0000000000007918 */ /* 0x000fc00000000000 */
        /* <DEDUP_REMOVED lines=13> */
.L_x_52:


//--------------------- .nv.shared.gluon_wgmma    --------------------------
	.section	.nv.shared.gluon_wgmma,"aw",@nobits
	.sectionflags	@""
	.align	16
	.zero		1024


//--------------------- .nv.shared.reserved.0     --------------------------
	.section	.nv.shared.reserved.0,"aw",@nobits
	.weak		__nv_reservedSMEM_offset_0_alias
	.size		__nv_reservedSMEM_offset_0_alias, 0, 0
	.other		__nv_reservedSMEM_offset_0_alias,@"STO_CUDA_RESERVED_SHARED STV_DEFAULT"
__nv_reservedSMEM_offset_0_alias:
	.zero		0


//--------------------- .nv.constant0.gluon_wgmma --------------------------
	.section	.nv.constant0.gluon_wgmma,"a",@progbits
	.sectionflags	@""
	.align	4
.nv.constant0.gluon_wgmma:
	.zero		608


//--------------------- SYMBOLS --------------------------

	.type		.nv.reservedSmem.offset0,@object
	.size		.nv.reservedSmem.offset0,0x4
